def attn_fwd(
    Q,
    K,
    V,
    Out,
    Lse,
    sm_scale,
    stride_qz,
    stride_qh,
    stride_qm,
    stride_qk,
    stride_kz,
    stride_kh,
    stride_kn,
    stride_kk,
    stride_vz,
    stride_vh,
    stride_vn,
    stride_vk,
    stride_oz,
    stride_oh,
    stride_om,
    stride_ok,
    seqlen_q,
    seqlen_k,
    BLOCK_M: tl.constexpr,
    BLOCK_N: tl.constexpr,
    HEAD_DIM: tl.constexpr,
    CAUSAL: tl.constexpr,
):
    start_m = tl.program_id(0)
    off_hz = tl.program_id(1)
    q_off = off_hz * stride_qh
    k_off = off_hz * stride_kh
    v_off = off_hz * stride_vh
    offs_m = start_m * BLOCK_M + tl.arange(0, BLOCK_M)
    offs_d = tl.arange(0, HEAD_DIM)
    offs_n = tl.arange(0, BLOCK_N)
    q_ptrs = Q + q_off + offs_m[:, None] * stride_qm + offs_d[None, :] * stride_qk
    k_ptrs = K + k_off + offs_d[:, None] * stride_kk + offs_n[None, :] * stride_kn
    v_ptrs = V + v_off + offs_n[:, None] * stride_vn + offs_d[None, :] * stride_vk
    m_i = tl.full([BLOCK_M], float("-inf"), dtype=tl.float32)
    l_i = tl.zeros([BLOCK_M], dtype=tl.float32) + 1.0
    acc = tl.zeros([BLOCK_M, HEAD_DIM], dtype=tl.float32)
    q = tl.load(q_ptrs)
    acc, l_i, m_i = _attn_fwd_inner(
        acc,
        l_i,
        m_i,
        q,
        k_ptrs,
        v_ptrs,
        sm_scale,
        stride_kn,
        stride_vn,
        start_m,
        seqlen_k,
        BLOCK_M,
        BLOCK_N,
        HEAD_DIM,
        CAUSAL,
    )
    acc = acc / l_i[:, None]
    lse = m_i + tl.math.log2(l_i) / 1.4426950408889634
    o_ptrs = (
        Out
        + off_hz * stride_oh
        + offs_m[:, None] * stride_om
        + offs_d[None, :] * stride_ok
    )
    tl.store(o_ptrs, acc.to(Out.dtype.element_ty))
    tl.store(Lse + off_hz * seqlen_q + offs_m, lse)

# config = {"BLOCK_M": 256, "BLOCK_N": 128, "HEAD_DIM": 16, "arch": "sm_100", "causal": false, "dtype": "bf16", "num_stages": 4, "num_warps": 16}
# arch = sm_100


// ===== COMPILED SASS (sm_100a) =====

	.target	sm_100a

	.elftype	@"ET_EXEC"


//--------------------- .note.nv.tkinfo           --------------------------
	.section	.note.nv.tkinfo,"",@"SHT_NOTE"
	.sectionflags	@"SHF_NOTE_NV_TKINFO"
	.tkinfo
        /*0018*/ 	.word	0x00000081
        /*0030*/ 	.string	""
        /*0030*/ 	.string	"ptxas-blackwell"
        /*0030*/ 	.string	"Cuda compilation tools, release 12.9, V12.9.86"
        /*0030*/ 	.string	"Build cuda_12.9.r12.9/compiler.36037853_0"
        /*0030*/ 	.string	"-v  -suppress-debug-info  -lineinfo  -arch sm_100a "



//--------------------- .note.nv.cuver            --------------------------
	.section	.note.nv.cuver,"",@"SHT_NOTE"
	.sectionflags	@"SHF_NOTE_NV_CUVER"
        /*0018*/ 	.short	0x0001
        /*001a*/ 	.short	0x0064
        /*001c*/ 	.short	0x0001
        /*001e*/ 	.short	0x0000
        /*0020*/ 	.short	0x0001
        /*0022*/ 	.short	0x0000


//--------------------- .nv.info                  --------------------------
	.section	.nv.info,"",@"SHT_CUDA_INFO"
	.align	4


	//----- nvinfo : EIATTR_REGCOUNT
	.align		4
        /*0000*/ 	.byte	0x04, 0x2f
        /*0002*/ 	.short	(.L_2 - .L_1)
	.align		4
.L_1:
        /*0004*/ 	.word	index@(attn_fwd)
        /*0008*/ 	.word	0x0000007f


	//----- nvinfo : EIATTR_FRAME_SIZE
	.align		4
.L_2:
        /*000c*/ 	.byte	0x04, 0x11
        /*000e*/ 	.short	(.L_4 - .L_3)
	.align		4
.L_3:
        /*0010*/ 	.word	index@(attn_fwd)
        /*0014*/ 	.word	0x00000000


	//----- nvinfo : EIATTR_MIN_STACK_SIZE
	.align		4
.L_4:
        /*0018*/ 	.byte	0x04, 0x12
        /*001a*/ 	.short	(.L_6 - .L_5)
	.align		4
.L_5:
        /*001c*/ 	.word	index@(attn_fwd)
        /*0020*/ 	.word	0x00000000
.L_6:


//--------------------- .nv.info.attn_fwd         --------------------------
	.section	.nv.info.attn_fwd,"",@"SHT_CUDA_INFO"
	.sectionflags	@""
	.align	4


	//----- nvinfo : EIATTR_CUDA_API_VERSION
	.align		4
        /*0000*/ 	.byte	0x04, 0x37
        /*0002*/ 	.short	(.L_8 - .L_7)
.L_7:
        /*0004*/ 	.word	0x00000081


	//----- nvinfo : EIATTR_KPARAM_INFO
	.align		4
.L_8:
        /*0008*/ 	.byte	0x04, 0x17
        /*000a*/ 	.short	(.L_10 - .L_9)
.L_9:
        /*000c*/ 	.word	0x00000000
        /*0010*/ 	.short	0x0019
        /*0012*/ 	.short	0x0080
        /*0014*/ 	.byte	0x00, 0xf4, 0x21, 0x00


	//----- nvinfo : EIATTR_KPARAM_INFO
	.align		4
.L_10:
        /*0018*/ 	.byte	0x04, 0x17
        /*001a*/ 	.short	(.L_12 - .L_11)
.L_11:
        /*001c*/ 	.word	0x00000000
        /*0020*/ 	.short	0x0018
        /*0022*/ 	.short	0x0078
        /*0024*/ 	.byte	0x00, 0xf4, 0x21, 0x00


	//----- nvinfo : EIATTR_KPARAM_INFO
	.align		4
.L_12:
        /*0028*/ 	.byte	0x04, 0x17
        /*002a*/ 	.short	(.L_14 - .L_13)
.L_13:
        /*002c*/ 	.word	0x00000000
        /*0030*/ 	.short	0x0017
        /*0032*/ 	.short	0x0070
        /*0034*/ 	.byte	0x00, 0xf0, 0x11, 0x00


	//----- nvinfo : EIATTR_KPARAM_INFO
	.align		4
.L_14:
        /*0038*/ 	.byte	0x04, 0x17
        /*003a*/ 	.short	(.L_16 - .L_15)
.L_15:
        /*003c*/ 	.word	0x00000000
        /*0040*/ 	.short	0x0016
        /*0042*/ 	.short	0x006c
        /*0044*/ 	.byte	0x00, 0xf0, 0x11, 0x00


	//----- nvinfo : EIATTR_KPARAM_INFO
	.align		4
.L_16:
        /*0048*/ 	.byte	0x04, 0x17
        /*004a*/ 	.short	(.L_18 - .L_17)
.L_17:
        /*004c*/ 	.word	0x00000000
        /*0050*/ 	.short	0x0015
        /*0052*/ 	.short	0x0068
        /*0054*/ 	.byte	0x00, 0xf0, 0x11, 0x00


	//----- nvinfo : EIATTR_KPARAM_INFO
	.align		4
.L_18:
        /*0058*/ 	.byte	0x04, 0x17
        /*005a*/ 	.short	(.L_20 - .L_19)
.L_19:
        /*005c*/ 	.word	0x00000000
        /*0060*/ 	.short	0x0014
        /*0062*/ 	.short	0x0064
        /*0064*/ 	.byte	0x00, 0xf0, 0x11, 0x00


	//----- nvinfo : EIATTR_KPARAM_INFO
	.align		4
.L_20:
        /*0068*/ 	.byte	0x04, 0x17
        /*006a*/ 	.short	(.L_22 - .L_21)
.L_21:
        /*006c*/ 	.word	0x00000000
        /*0070*/ 	.short	0x0013
        /*0072*/ 	.short	0x0060
        /*0074*/ 	.byte	0x00, 0xf0, 0x11, 0x00


	//----- nvinfo : EIATTR_KPARAM_INFO
	.align		4
.L_22:
        /*0078*/ 	.byte	0x04, 0x17
        /*007a*/ 	.short	(.L_24 - .L_23)
.L_23:
        /*007c*/ 	.word	0x00000000
        /*0080*/ 	.short	0x0012
        /*0082*/ 	.short	0x005c
        /*0084*/ 	.byte	0x00, 0xf0, 0x11, 0x00


	//----- nvinfo : EIATTR_KPARAM_INFO
	.align		4
.L_24:
        /*0088*/ 	.byte	0x04, 0x17
        /*008a*/ 	.short	(.L_26 - .L_25)
.L_25:
        /*008c*/ 	.word	0x00000000
        /*0090*/ 	.short	0x0011
        /*0092*/ 	.short	0x0058
        /*0094*/ 	.byte	0x00, 0xf0, 0x11, 0x00


	//----- nvinfo : EIATTR_KPARAM_INFO
	.align		4
.L_26:
        /*0098*/ 	.byte	0x04, 0x17
        /*009a*/ 	.short	(.L_28 - .L_27)
.L_27:
        /*009c*/ 	.word	0x00000000
        /*00a0*/ 	.short	0x0010
        /*00a2*/ 	.short	0x0054
        /*00a4*/ 	.byte	0x00, 0xf0, 0x11, 0x00


	//----- nvinfo : EIATTR_KPARAM_INFO
	.align		4
.L_28:
        /*00a8*/ 	.byte	0x04, 0x17
        /*00aa*/ 	.short	(.L_30 - .L_29)
.L_29:
        /*00ac*/ 	.word	0x00000000
        /*00b0*/ 	.short	0x000f
        /*00b2*/ 	.short	0x0050
        /*00b4*/ 	.byte	0x00, 0xf0, 0x11, 0x00


	//----- nvinfo : EIATTR_KPARAM_INFO
	.align		4
.L_30:
        /*00b8*/ 	.byte	0x04, 0x17
        /*00ba*/ 	.short	(.L_32 - .L_31)
.L_31:
        /*00bc*/ 	.word	0x00000000
        /*00c0*/ 	.short	0x000e
        /*00c2*/ 	.short	0x004c
        /*00c4*/ 	.byte	0x00, 0xf0, 0x11, 0x00


	//----- nvinfo : EIATTR_KPARAM_INFO
	.align		4
.L_32:
        /*00c8*/ 	.byte	0x04, 0x17
        /*00ca*/ 	.short	(.L_34 - .L_33)
.L_33:
        /*00cc*/ 	.word	0x00000000
        /*00d0*/ 	.short	0x000d
        /*00d2*/ 	.short	0x0048
        /*00d4*/ 	.byte	0x00, 0xf0, 0x11, 0x00


	//----- nvinfo : EIATTR_KPARAM_INFO
	.align		4
.L_34:
        /*00d8*/ 	.byte	0x04, 0x17
        /*00da*/ 	.short	(.L_36 - .L_35)
.L_35:
        /*00dc*/ 	.word	0x00000000
        /*00e0*/ 	.short	0x000c
        /*00e2*/ 	.short	0x0044
        /*00e4*/ 	.byte	0x00, 0xf0, 0x11, 0x00


	//----- nvinfo : EIATTR_KPARAM_INFO
	.align		4
.L_36:
        /*00e8*/ 	.byte	0x04, 0x17
        /*00ea*/ 	.short	(.L_38 - .L_37)
.L_37:
        /*00ec*/ 	.word	0x00000000
        /*00f0*/ 	.short	0x000b
        /*00f2*/ 	.short	0x0040
        /*00f4*/ 	.byte	0x00, 0xf0, 0x11, 0x00


	//----- nvinfo : EIATTR_KPARAM_INFO
	.align		4
.L_38:
        /*00f8*/ 	.byte	0x04, 0x17
        /*00fa*/ 	.short	(.L_40 - .L_39)
.L_39:
        /*00fc*/ 	.word	0x00000000
        /*0100*/ 	.short	0x000a
        /*0102*/ 	.short	0x003c
        /*0104*/ 	.byte	0x00, 0xf0, 0x11, 0x00


	//----- nvinfo : EIATTR_KPARAM_INFO
	.align		4
.L_40:
        /*0108*/ 	.byte	0x04, 0x17
        /*010a*/ 	.short	(.L_42 - .L_41)
.L_41:
        /*010c*/ 	.word	0x00000000
        /*0110*/ 	.short	0x0009
        /*0112*/ 	.short	0x0038
        /*0114*/ 	.byte	0x00, 0xf0, 0x11, 0x00


	//----- nvinfo : EIATTR_KPARAM_INFO
	.align		4
.L_42:
        /*0118*/ 	.byte	0x04, 0x17
        /*011a*/ 	.short	(.L_44 - .L_43)
.L_43:
        /*011c*/ 	.word	0x00000000
        /*0120*/ 	.short	0x0008
        /*0122*/ 	.short	0x0034
        /*0124*/ 	.byte	0x00, 0xf0, 0x11, 0x00


	//----- nvinfo : EIATTR_KPARAM_INFO
	.align		4
.L_44:
        /*0128*/ 	.byte	0x04, 0x17
        /*012a*/ 	.short	(.L_46 - .L_45)
.L_45:
        /*012c*/ 	.word	0x00000000
        /*0130*/ 	.short	0x0007
        /*0132*/ 	.short	0x0030
        /*0134*/ 	.byte	0x00, 0xf0, 0x11, 0x00


	//----- nvinfo : EIATTR_KPARAM_INFO
	.align		4
.L_46:
        /*0138*/ 	.byte	0x04, 0x17
        /*013a*/ 	.short	(.L_48 - .L_47)
.L_47:
        /*013c*/ 	.word	0x00000000
        /*0140*/ 	.short	0x0006
        /*0142*/ 	.short	0x002c
        /*0144*/ 	.byte	0x00, 0xf0, 0x11, 0x00


	//----- nvinfo : EIATTR_KPARAM_INFO
	.align		4
.L_48:
        /*0148*/ 	.byte	0x04, 0x17
        /*014a*/ 	.short	(.L_50 - .L_49)
.L_49:
        /*014c*/ 	.word	0x00000000
        /*0150*/ 	.short	0x0005
        /*0152*/ 	.short	0x0028
        /*0154*/ 	.byte	0x00, 0xf0, 0x11, 0x00


	//----- nvinfo : EIATTR_KPARAM_INFO
	.align		4
.L_50:
        /*0158*/ 	.byte	0x04, 0x17
        /*015a*/ 	.short	(.L_52 - .L_51)
.L_51:
        /*015c*/ 	.word	0x00000000
        /*0160*/ 	.short	0x0004
        /*0162*/ 	.short	0x0020
        /*0164*/ 	.byte	0x00, 0xf4, 0x21, 0x00


	//----- nvinfo : EIATTR_KPARAM_INFO
	.align		4
.L_52:
        /*0168*/ 	.byte	0x04, 0x17
        /*016a*/ 	.short	(.L_54 - .L_53)
.L_53:
        /*016c*/ 	.word	0x00000000
        /*0170*/ 	.short	0x0003
        /*0172*/ 	.short	0x0018
        /*0174*/ 	.byte	0x00, 0xf4, 0x21, 0x00


	//----- nvinfo : EIATTR_KPARAM_INFO
	.align		4
.L_54:
        /*0178*/ 	.byte	0x04, 0x17
        /*017a*/ 	.short	(.L_56 - .L_55)
.L_55:
        /*017c*/ 	.word	0x00000000
        /*0180*/ 	.short	0x0002
        /*0182*/ 	.short	0x0010
        /*0184*/ 	.byte	0x00, 0xf4, 0x21, 0x00


	//----- nvinfo : EIATTR_KPARAM_INFO
	.align		4
.L_56:
        /*0188*/ 	.byte	0x04, 0x17
        /*018a*/ 	.short	(.L_58 - .L_57)
.L_57:
        /*018c*/ 	.word	0x00000000
        /*0190*/ 	.short	0x0001
        /*0192*/ 	.short	0x0008
        /*0194*/ 	.byte	0x00, 0xf4, 0x21, 0x00


	//----- nvinfo : EIATTR_KPARAM_INFO
	.align		4
.L_58:
        /*0198*/ 	.byte	0x04, 0x17
        /*019a*/ 	.short	(.L_60 - .L_59)
.L_59:
        /*019c*/ 	.word	0x00000000
        /*01a0*/ 	.short	0x0000
        /*01a2*/ 	.short	0x0000
        /*01a4*/ 	.byte	0x00, 0xf4, 0x21, 0x00


	//----- nvinfo : EIATTR_SPARSE_MMA_MASK
	.align		4
.L_60:
        /*01a8*/ 	.byte	0x03, 0x50
        /*01aa*/ 	.short	0x0000


	//----- nvinfo : EIATTR_MAXREG_COUNT
	.align		4
        /*01ac*/ 	.byte	0x03, 0x1b
        /*01ae*/ 	.short	0x0080


	//----- nvinfo : EIATTR_NUM_BARRIERS
	.align		4
        /*01b0*/ 	.byte	0x02, 0x4c
        /*01b2*/ 	.byte	0x01
	.zero		1


	//----- nvinfo : EIATTR_COOP_GROUP_MASK_REGIDS
	.align		4
        /*01b4*/ 	.byte	0x04, 0x29
        /*01b6*/ 	.short	(.L_62 - .L_61)


	//   ....[0]....
.L_61:
        /*01b8*/ 	.word	0xffffffff


	//   ....[1]....
        /*01bc*/ 	.word	0xffffffff


	//   ....[2]....
        /*01c0*/ 	.word	0xffffffff


	//   ....[3]....
        /*01c4*/ 	.word	0xffffffff


	//   ....[4]....
        /*01c8*/ 	.word	0xffffffff


	//   ....[5]....
        /*01cc*/ 	.word	0xffffffff


	//   ....[6]....
        /*01d0*/ 	.word	0xffffffff


	//   ....[7]....
        /*01d4*/ 	.word	0xffffffff


	//----- nvinfo : EIATTR_COOP_GROUP_INSTR_OFFSETS
	.align		4
.L_62:
        /*01d8*/ 	.byte	0x04, 0x28
        /*01da*/ 	.short	(.L_64 - .L_63)


	//   ....[0]....
.L_63:
        /*01dc*/ 	.word	0x00001080


	//   ....[1]....
        /*01e0*/ 	.word	0x00001100


	//   ....[2]....
        /*01e4*/ 	.word	0x00001640


	//   ....[3]....
        /*01e8*/ 	.word	0x00001690


	//   ....[4]....
        /*01ec*/ 	.word	0x00002830


	//   ....[5]....
        /*01f0*/ 	.word	0x00002840


	//   ....[6]....
        /*01f4*/ 	.word	0x000028e0


	//   ....[7]....
        /*01f8*/ 	.word	0x00002900


	//----- nvinfo : EIATTR_VRC_CTA_INIT_COUNT
	.align		4
.L_64:
        /*01fc*/ 	.byte	0x02, 0x4a
	.zero		1
	.zero		1


	//----- nvinfo : EIATTR_EXIT_INSTR_OFFSETS
	.align		4
        /*0200*/ 	.byte	0x04, 0x1c
        /*0202*/ 	.short	(.L_66 - .L_65)


	//   ....[0]....
.L_65:
        /*0204*/ 	.word	0x000035a0


	//   ....[1]....
        /*0208*/ 	.word	0x000035d0


	//----- nvinfo : EIATTR_REQNTID
	.align		4
.L_66:
        /*020c*/ 	.byte	0x04, 0x10
        /*020e*/ 	.short	(.L_68 - .L_67)
.L_67:
        /*0210*/ 	.word	0x00000200
        /*0214*/ 	.word	0x00000001
        /*0218*/ 	.word	0x00000001


	//----- nvinfo : EIATTR_CBANK_PARAM_SIZE
	.align		4
.L_68:
        /*021c*/ 	.byte	0x03, 0x19
        /*021e*/ 	.short	0x0088


	//----- nvinfo : EIATTR_PARAM_CBANK
	.align		4
        /*0220*/ 	.byte	0x04, 0x0a
        /*0222*/ 	.short	(.L_70 - .L_69)
	.align		4
.L_69:
        /*0224*/ 	.word	index@(.nv.constant0.attn_fwd)
        /*0228*/ 	.short	0x0380
        /*022a*/ 	.short	0x0088


	//----- nvinfo : EIATTR_SW_WAR
	.align		4
.L_70:
        /*022c*/ 	.byte	0x04, 0x36
        /*022e*/ 	.short	(.L_72 - .L_71)
.L_71:
        /*0230*/ 	.word	0x00000008
.L_72:


//--------------------- .nv.compat                --------------------------
	.section	.nv.compat,"",@"SHT_CUDA_COMPAT_INFO"
	.align	4
        /*0000*/ 	.byte	0x02, 0x02, 0x01, 0x00, 0x02, 0x05, 0x05, 0x00, 0x02, 0x03, 0x00, 0x00, 0x02, 0x06, 0x01, 0x00


//--------------------- .nv.callgraph             --------------------------
	.section	.nv.callgraph,"",@"SHT_CUDA_CALLGRAPH"
	.align	4
	.sectionentsize	8
	.align		4
        /*0000*/ 	.word	0x00000000
	.align		4
        /*0004*/ 	.word	0xffffffff
	.align		4
        /*0008*/ 	.word	0x00000000
	.align		4
        /*000c*/ 	.word	0xfffffffe
	.align		4
        /*0010*/ 	.word	0x00000000
	.align		4
        /*0014*/ 	.word	0xfffffffd
	.align		4
        /*0018*/ 	.word	0x00000000
	.align		4
        /*001c*/ 	.word	0xfffffffc


//--------------------- .nv.constant4             --------------------------
	.section	.nv.constant4,"a",@progbits
	.align	8
	.align		8
.nv.constant4:
        /*0000*/ 	.dword	_$_str


//--------------------- .text.attn_fwd            --------------------------
	.section	.text.attn_fwd,"ax",@progbits
	.align	128
        .global         attn_fwd
        .type           attn_fwd,@function
        .size           attn_fwd,(.L_x_3 - attn_fwd)
        .other          attn_fwd,@"STO_CUDA_ENTRY STV_DEFAULT"
attn_fwd:
.text.attn_fwd:
[----:B------:R-:W0:Y:S01]  /*0000*/  LDC R1, c[0x0][0x37c] ;  /* 0x0000df00ff017b82 */ /* 0x000e220000000800 */
[----:B------:R-:W1:Y:S07]  /*0010*/  S2R R17, SR_TID.X ;  /* 0x0000000000117919 */ /* 0x000e6e0000002100 */
[----:B------:R-:W2:Y:S01]  /*0020*/  S2UR UR6, SR_CTAID.Y ;  /* 0x00000000000679c3 */ /* 0x000ea20000002600 */
[----:B------:R-:W2:Y:S01]  /*0030*/  LDCU.64 UR4, c[0x0][0x3b0] ;  /* 0x00007600ff0477ac */ /* 0x000ea20008000a00 */
[----:B------:R-:W3:Y:S01]  /*0040*/  S2R R123, SR_CTAID.X ;  /* 0x00000000007b7919 */ /* 0x000ee20000002500 */
[----:B------:R-:W4:Y:S05]  /*0050*/  LDCU.64 UR10, c[0x0][0x358] ;  /* 0x00006b00ff0a77ac */ /* 0x000f2a0008000a00 */
[----:B------:R-:W5:Y:S08]  /*0060*/  LDC R14, c[0x0][0x3b8] ;  /* 0x0000ee00ff0e7b82 */ /* 0x000f700000000800 */
[----:B------:R-:W0:Y:S01]  /*0070*/  LDC.64 R18, c[0x0][0x380] ;  /* 0x0000e000ff127b82 */ /* 0x000e220000000a00 */
[----:B--2---:R-:W-:-:S04]  /*0080*/  UIMAD UR4, UR6, UR4, URZ ;  /* 0x00000004060472a4 */ /* 0x004fc8000f8e02ff */
[----:B------:R-:W-:Y:S01]  /*0090*/  USHF.L.U32 UR7, UR4, 0x1, URZ ;  /* 0x0000000104077899 */ /* 0x000fe200080006ff */
[----:B-1----:R-:W-:Y:S02]  /*00a0*/  LOP3.LUT R0, R17, 0xff, RZ, 0xc0, !PT ;  /* 0x000000ff11007812 */ /* 0x002fe400078ec0ff */
[----:B------:R-:W-:Y:S02]  /*00b0*/  SHF.R.U32.HI R4, RZ, 0x8, R17 ;  /* 0x00000008ff047819 */ /* 0x000fe40000011611 */
[----:B---3--:R-:W-:Y:S02]  /*00c0*/  LEA R123, R123, R0, 0x8 ;  /* 0x000000007b7b7211 */ /* 0x008fe400078e40ff */
[----:B------:R-:W-:-:S03]  /*00d0*/  SGXT.U32 R4, R4, 0x1 ;  /* 0x000000010404781a */ /* 0x000fc60000000000 */
[----:B------:R-:W-:Y:S01]  /*00e0*/  IMAD R2, R123, UR5, RZ ;  /* 0x000000057b027c24 */ /* 0x000fe2000f8e02ff */
[----:B------:R-:W-:Y:S01]  /*00f0*/  UIMAD.WIDE UR4, UR4, 0x2, URZ ;  /* 0x00000002040478a5 */ /* 0x000fe2000f8e02ff */
[----:B-----5:R-:W-:-:S03]  /*0100*/  IMAD R5, R4, R14, RZ ;  /* 0x0000000e04057224 */ /* 0x020fc600078e02ff */
[C---:B------:R-:W-:Y:S01]  /*0110*/  SHF.L.U32 R3, R2.reuse, 0x1, RZ ;  /* 0x0000000102037819 */ /* 0x040fe200000006ff */
[----:B------:R-:W-:Y:S01]  /*0120*/  IMAD.HI R2, R2, 0x2, RZ ;  /* 0x0000000202027827 */ /* 0x000fe200078e02ff */
[C---:B------:R-:W-:Y:S02]  /*0130*/  LEA R7, R14.reuse, R5, 0x1 ;  /* 0x000000050e077211 */ /* 0x040fe400078e08ff */
[----:B0-----:R-:W-:Y:S01]  /*0140*/  IADD3 R18, P0, P1, R3, UR7, R18 ;  /* 0x0000000703127c10 */ /* 0x001fe2000f91e012 */
[----:B------:R-:W-:Y:S01]  /*0150*/  UMOV UR4, 0x400 ;  /* 0x0000040000047882 */ /* 0x000fe20000000000 */
[----:B------:R-:W-:Y:S01]  /*0160*/  LEA R8, R14, R7, 0x1 ;  /* 0x000000070e087211 */ /* 0x000fe200078e08ff */
[----:B------:R-:W0:Y:S01]  /*0170*/  LDCU UR7, c[0x0][0x3f0] ;  /* 0x00007e00ff0777ac */ /* 0x000e220008000800 */
[----:B------:R-:W-:Y:S02]  /*0180*/  IADD3.X R20, PT, PT, R2, UR5, R19, P0, P1 ;  /* 0x0000000502147c10 */ /* 0x000fe400087e2413 */
[----:B------:R-:W-:-:S02]  /*0190*/  LEA R2, P0, R5, R18, 0x1 ;  /* 0x0000001205027211 */ /* 0x000fc400078008ff */
[C---:B------:R-:W-:Y:S02]  /*01a0*/  LEA R9, R14.reuse, R8, 0x1 ;  /* 0x000000080e097211 */ /* 0x040fe400078e08ff */
[----:B------:R-:W-:Y:S02]  /*01b0*/  LEA R4, P1, R7, R18, 0x1 ;  /* 0x0000001207047211 */ /* 0x000fe400078208ff */
[----:B------:R-:W-:Y:S02]  /*01c0*/  LEA.HI.X.SX32 R3, R5, R20, 0x1, P0 ;  /* 0x0000001405037211 */ /* 0x000fe400000f0eff */
[----:B------:R-:W-:Y:S02]  /*01d0*/  LEA R11, R14, R9, 0x1 ;  /* 0x000000090e0b7211 */ /* 0x000fe400078e08ff */
[----:B------:R-:W-:Y:S01]  /*01e0*/  LEA R6, P0, R8, R18, 0x1 ;  /* 0x0000001208067211 */ /* 0x000fe200078008ff */
[----:B----4-:R1:W2:Y:S01]  /*01f0*/  LDG.E.U16 R15, desc[UR10][R2.64] ;  /* 0x0000000a020f7981 */ /* 0x0102a2000c1e1500 */
[----:B------:R-:W-:-:S02]  /*0200*/  LEA.HI.X.SX32 R5, R7, R20, 0x1, P1 ;  /* 0x0000001407057211 */ /* 0x000fc400008f0eff */
[----:B------:R-:W-:Y:S02]  /*0210*/  LEA R12, R14, R11, 0x1 ;  /* 0x0000000b0e0c7211 */ /* 0x000fe400078e08ff */
[----:B------:R-:W-:Y:S01]  /*0220*/  LEA.HI.X.SX32 R7, R8, R20, 0x1, P0 ;  /* 0x0000001408077211 */ /* 0x000fe200000f0eff */
[----:B------:R3:W4:Y:S01]  /*0230*/  LDG.E.U16 R16, desc[UR10][R4.64] ;  /* 0x0000000a04107981 */ /* 0x000722000c1e1500 */
[----:B------:R-:W-:Y:S02]  /*0240*/  LEA R8, P0, R9, R18, 0x1 ;  /* 0x0000001209087211 */ /* 0x000fe400078008ff */
[----:B------:R-:W-:Y:S01]  /*0250*/  LEA R13, R14, R12, 0x1 ;  /* 0x0000000c0e0d7211 */ /* 0x000fe200078e08ff */
[----:B------:R-:W5:Y:S01]  /*0260*/  LDG.E.U16 R6, desc[UR10][R6.64] ;  /* 0x0000000a06067981 */ /* 0x000f62000c1e1500 */
[----:B------:R-:W-:Y:S02]  /*0270*/  LEA R10, P1, R11, R18, 0x1 ;  /* 0x000000120b0a7211 */ /* 0x000fe400078208ff */
[----:B------:R-:W-:-:S02]  /*0280*/  LEA.HI.X.SX32 R9, R9, R20, 0x1, P0 ;  /* 0x0000001409097211 */ /* 0x000fc400000f0eff */
[----:B-1----:R-:W-:Y:S02]  /*0290*/  LEA R2, P0, R12, R18, 0x1 ;  /* 0x000000120c027211 */ /* 0x002fe400078008ff */
[----:B------:R-:W-:Y:S01]  /*02a0*/  LEA R14, R14, R13, 0x1 ;  /* 0x0000000d0e0e7211 */ /* 0x000fe200078e08ff */
[----:B------:R-:W4:Y:S01]  /*02b0*/  LDG.E.U16 R8, desc[UR10][R8.64] ;  /* 0x0000000a08087981 */ /* 0x000f22000c1e1500 */
[----:B------:R-:W-:Y:S02]  /*02c0*/  LEA.HI.X.SX32 R11, R11, R20, 0x1, P1 ;  /* 0x000000140b0b7211 */ /* 0x000fe400008f0eff */
[----:B---3--:R-:W-:Y:S02]  /*02d0*/  LEA R4, P1, R13, R18, 0x1 ;  /* 0x000000120d047211 */ /* 0x008fe400078208ff */
[----:B------:R-:W-:Y:S01]  /*02e0*/  LEA.HI.X.SX32 R3, R12, R20, 0x1, P0 ;  /* 0x000000140c037211 */ /* 0x000fe200000f0eff */
[----:B------:R1:W3:Y:S01]  /*02f0*/  LDG.E.U16 R10, desc[UR10][R10.64] ;  /* 0x0000000a0a0a7981 */ /* 0x0002e2000c1e1500 */
[----:B------:R-:W-:-:S02]  /*0300*/  LEA R12, P0, R14, R18, 0x1 ;  /* 0x000000120e0c7211 */ /* 0x000fc400078008ff */
[-C--:B------:R-:W-:Y:S02]  /*0310*/  LEA.HI.X.SX32 R5, R13, R20.reuse, 0x1, P1 ;  /* 0x000000140d057211 */ /* 0x080fe400008f0eff */
[----:B------:R-:W-:Y:S01]  /*0320*/  LEA.HI.X.SX32 R13, R14, R20, 0x1, P0 ;  /* 0x000000140e0d7211 */ /* 0x000fe200000f0eff */
[----:B------:R-:W5:Y:S04]  /*0330*/  LDG.E.U16 R3, desc[UR10][R2.64] ;  /* 0x0000000a02037981 */ /* 0x000f68000c1e1500 */
[----:B------:R0:W5:Y:S04]  /*0340*/  LDG.E.U16 R4, desc[UR10][R4.64] ;  /* 0x0000000a04047981 */ /* 0x000168000c1e1500 */
[----:B------:R0:W5:Y:S01]  /*0350*/  LDG.E.U16 R12, desc[UR10][R12.64] ;  /* 0x0000000a0c0c7981 */ /* 0x000162000c1e1500 */
[----:B------:R-:W0:Y:S01]  /*0360*/  S2UR UR5, SR_CgaCtaId ;  /* 0x00000000000579c3 */ /* 0x000e220000008800 */
[----:B-1----:R-:W-:-:S02]  /*0370*/  SHF.R.S32.HI R11, RZ, 0x8, R17 ;  /* 0x00000008ff0b7819 */ /* 0x002fc40000011411 */
[----:B------:R-:W-:Y:S02]  /*0380*/  SHF.L.U32 R7, R0, 0x1, RZ ;  /* 0x0000000100077819 */ /* 0x000fe400000006ff */
[----:B------:R-:W-:-:S04]  /*0390*/  SGXT R0, R11, 0x1 ;  /* 0x000000010b00781a */ /* 0x000fc80000000200 */
[----:B------:R-:W-:-:S04]  /*03a0*/  LOP3.LUT R7, R7, 0x210, R0, 0x78, !PT ;  /* 0x0000021007077812 */ /* 0x000fc800078e7800 */
[C---:B------:R-:W-:Y:S02]  /*03b0*/  LOP3.LUT R11, R7.reuse, 0x20, RZ, 0x3c, !PT ;  /* 0x00000020070b7812 */ /* 0x040fe400078e3cff */
[C---:B0-----:R-:W-:Y:S02]  /*03c0*/  LOP3.LUT R5, R7.reuse, 0x40, RZ, 0x3c, !PT ;  /* 0x0000004007057812 */ /* 0x041fe400078e3cff */
[----:B------:R-:W-:Y:S01]  /*03d0*/  LOP3.LUT R13, R7, 0x60, RZ, 0x3c, !PT ;  /* 0x00000060070d7812 */ /* 0x000fe200078e3cff */
[----:B------:R-:W-:Y:S02]  /*03e0*/  ULEA UR5, UR5, UR4, 0x18 ;  /* 0x0000000405057291 */ /* 0x000fe4000f8ec0ff */
[----:B------:R-:W-:Y:S01]  /*03f0*/  UISETP.GE.AND UP0, UPT, UR7, 0x1, UPT ;  /* 0x000000010700788c */ /* 0x000fe2000bf06270 */
[----:B------:R-:W-:Y:S02]  /*0400*/  MOV R0, 0xff800000 ;  /* 0xff80000000007802 */ /* 0x000fe40000000f00 */
[----:B------:R-:W-:-:S02]  /*0410*/  CS2R R48, SRZ ;  /* 0x0000000000307805 */ /* 0x000fc4000001ff00 */
[----:B------:R-:W-:Y:S02]  /*0420*/  MOV R2, 0x3f800000 ;  /* 0x3f80000000027802 */ /* 0x000fe40000000f00 */
[----:B------:R-:W-:Y:S02]  /*0430*/  CS2R R50, SRZ ;  /* 0x0000000000327805 */ /* 0x000fe4000001ff00 */
[----:B------:R-:W-:Y:S02]  /*0440*/  MOV R9, 0x3f800000 ;  /* 0x3f80000000097802 */ /* 0x000fe40000000f00 */
[----:B------:R-:W-:Y:S02]  /*0450*/  CS2R R56, SRZ ;  /* 0x0000000000387805 */ /* 0x000fe4000001ff00 */
[----:B------:R-:W-:Y:S02]  /*0460*/  MOV R64, 0xff800000 ;  /* 0xff80000000407802 */ /* 0x000fe40000000f00 */
[----:B------:R-:W-:Y:S01]  /*0470*/  CS2R R58, SRZ ;  /* 0x00000000003a7805 */ /* 0x000fe2000001ff00 */
[----:B--2---:R-:W-:Y:S04]  /*0480*/  STS.U16 [R7+UR5], R15 ;  /* 0x0000000f07007988 */ /* 0x004fe80008000405 */
[----:B---3--:R-:W-:Y:S04]  /*0490*/  STS.U16 [R7+UR5+0x1000], R10 ;  /* 0x0010000a07007988 */ /* 0x008fe80008000405 */
[----:B----4-:R-:W-:Y:S04]  /*04a0*/  STS.U16 [R11+UR5+0x400], R16 ;  /* 0x000400100b007988 */ /* 0x010fe80008000405 */
[----:B-----5:R0:W-:Y:S04]  /*04b0*/  STS.U16 [R11+UR5+0x1400], R3 ;  /* 0x001400030b007988 */ /* 0x0201e80008000405 */
[----:B------:R1:W-:Y:S04]  /*04c0*/  STS.U16 [R5+UR5+0x800], R6 ;  /* 0x0008000605007988 */ /* 0x0003e80008000405 */
[----:B------:R2:W-:Y:S04]  /*04d0*/  STS.U16 [R5+UR5+0x1800], R4 ;  /* 0x0018000405007988 */ /* 0x0005e80008000405 */
[----:B------:R3:W-:Y:S04]  /*04e0*/  STS.U16 [R13+UR5+0xc00], R8 ;  /* 0x000c00080d007988 */ /* 0x0007e80008000405 */
[----:B------:R3:W-:Y:S01]  /*04f0*/  STS.U16 [R13+UR5+0x1c00], R12 ;  /* 0x001c000c0d007988 */ /* 0x0007e20008000405 */
[----:B0-----:R-:W-:-:S02]  /*0500*/  LOP3.LUT R3, R17, 0x1ff, RZ, 0xc0, !PT ;  /* 0x000001ff11037812 */ /* 0x001fc400078ec0ff */
[C---:B-1----:R-:W-:Y:S02]  /*0510*/  SHF.L.U32 R6, R17.reuse, 0x1, RZ ;  /* 0x0000000111067819 */ /* 0x042fe400000006ff */
[----:B--2---:R-:W-:Y:S01]  /*0520*/  LOP3.LUT R4, R17, 0x7, RZ, 0xc0, !PT ;  /* 0x0000000711047812 */ /* 0x004fe200078ec0ff */
[----:B------:R-:W-:Y:S06]  /*0530*/  BRA.U !UP0, `(.L_x_0) ;  /* 0x0000002508387547 */ /* 0x000fec000b800000 */
[----:B------:R-:W0:Y:S01]  /*0540*/  LDC.64 R108, c[0x0][0x3c0] ;  /* 0x0000f000ff6c7b82 */ /* 0x000e220000000a00 */
[C---:B------:R-:W-:Y:S01]  /*0550*/  SHF.L.U32 R2, R4.reuse, 0x4, RZ ;  /* 0x0000000404027819 */ /* 0x040fe200000006ff */
[----:B------:R-:W1:Y:S01]  /*0560*/  LDCU UR4, c[0x0][0x3c8] ;  /* 0x00007900ff0477ac */ /* 0x000e620008000800 */
[----:B------:R-:W-:Y:S01]  /*0570*/  LOP3.LUT R7, R17, 0x10, RZ, 0xc0, !PT ;  /* 0x0000001011077812 */ /* 0x000fe200078ec0ff */
[C---:B------:R-:W-:Y:S01]  /*0580*/  IMAD R11, R4.reuse, 0x110, RZ ;  /* 0x00000110040b7824 */ /* 0x040fe200078e02ff */
[----:B---3--:R-:W-:Y:S01]  /*0590*/  LEA R8, R4, UR5, 0x9 ;  /* 0x0000000504087c11 */ /* 0x008fe2000f8e48ff */
[----:B------:R-:W2:Y:S01]  /*05a0*/  LDCU.64 UR8, c[0x0][0x388] ;  /* 0x00007100ff0877ac */ /* 0x000ea20008000a00 */
[--C-:B------:R-:W-:Y:S01]  /*05b0*/  LOP3.LUT R5, R2, 0x1e0, R17.reuse, 0x78, !PT ;  /* 0x000001e002057812 */ /* 0x100fe200078e7811 */
[----:B------:R-:W3:Y:S01]  /*05c0*/  LDC.64 R120, c[0x0][0x3d0] ;  /* 0x0000f400ff787b82 */ /* 0x000ee20000000a00 */
[----:B------:R-:W-:Y:S01]  /*05d0*/  SHF.R.S32.HI R2, RZ, 0x2, R17 ;  /* 0x00000002ff027819 */ /* 0x000fe20000011411 */
[----:B------:R-:W4:Y:S01]  /*05e0*/  LDCU.64 UR12, c[0x0][0x390] ;  /* 0x00007200ff0c77ac */ /* 0x000f220008000a00 */
[----:B------:R-:W-:-:S02]  /*05f0*/  LEA R8, R7, R8, 0x8 ;  /* 0x0000000807087211 */ /* 0x000fc400078e40ff */
[----:B------:R-:W-:Y:S02]  /*0600*/  CS2R R48, SRZ ;  /* 0x0000000000307805 */ /* 0x000fe4000001ff00 */
[----:B------:R-:W-:Y:S02]  /*0610*/  LOP3.LUT R5, R5, 0x10, R6, 0x78, !PT ;  /* 0x0000001005057812 */ /* 0x000fe400078e7806 */
[----:B------:R-:W-:Y:S02]  /*0620*/  CS2R R50, SRZ ;  /* 0x0000000000327805 */ /* 0x000fe4000001ff00 */
[----:B------:R-:W-:Y:S01]  /*0630*/  LOP3.LUT R0, R17, 0x180, RZ, 0xc0, !PT ;  /* 0x0000018011007812 */ /* 0x000fe200078ec0ff */
[----:B------:R-:W5:Y:S01]  /*0640*/  LDC R15, c[0x0][0x3d8] ;  /* 0x0000f600ff0f7b82 */ /* 0x000f620000000800 */
[----:B------:R-:W-:Y:S02]  /*0650*/  SGXT R2, R2, 0x1 ;  /* 0x000000010202781a */ /* 0x000fe40000000200 */
[----:B------:R-:W-:-:S02]  /*0660*/  CS2R R56, SRZ ;  /* 0x0000000000387805 */ /* 0x000fc4000001ff00 */
[----:B------:R-:W-:Y:S02]  /*0670*/  SHF.R.S32.HI R9, RZ, 0x6, R17 ;  /* 0x00000006ff097819 */ /* 0x000fe40000011411 */
[----:B------:R-:W-:Y:S02]  /*0680*/  CS2R R58, SRZ ;  /* 0x00000000003a7805 */ /* 0x000fe4000001ff00 */
[----:B------:R-:W-:Y:S02]  /*0690*/  IADD3 R122, PT, PT, R5, R8, RZ ;  /* 0x00000008057a7210 */ /* 0x000fe40007ffe0ff */
[----:B------:R-:W-:Y:S01]  /*06a0*/  SHF.L.U32 R3, R3, 0x1, RZ ;  /* 0x0000000103037819 */ /* 0x000fe200000006ff */
[----:B0-----:R-:W-:Y:S01]  /*06b0*/  IMAD R108, R108, UR6, RZ ;  /* 0x000000066c6c7c24 */ /* 0x001fe2000f8e02ff */
[----:B------:R-:W-:Y:S02]  /*06c0*/  SHF.R.U32.HI R0, RZ, 0x3, R0 ;  /* 0x00000003ff007819 */ /* 0x000fe40000011600 */
[----:B------:R-:W-:-:S02]  /*06d0*/  SHF.L.U32 R5, R17, 0x5, RZ ;  /* 0x0000000511057819 */ /* 0x000fc400000006ff */
[----:B------:R-:W-:Y:S02]  /*06e0*/  LOP3.LUT R8, R2, 0x90, RZ, 0xc0, !PT ;  /* 0x0000009002087812 */ /* 0x000fe400078ec0ff */
[----:B------:R-:W-:Y:S01]  /*06f0*/  SGXT R2, R9, 0x1 ;  /* 0x000000010902781a */ /* 0x000fe20000000200 */
[----:B---3--:R-:W-:Y:S01]  /*0700*/  IMAD R120, R120, UR6, RZ ;  /* 0x0000000678787c24 */ /* 0x008fe2000f8e02ff */
[----:B------:R-:W-:Y:S02]  /*0710*/  LOP3.LUT R3, R3, R0, RZ, 0x3c, !PT ;  /* 0x0000000003037212 */ /* 0x000fe400078e3cff */
[----:B------:R-:W-:Y:S02]  /*0720*/  LOP3.LUT R9, R8, 0x60, R5, 0xf8, !PT ;  /* 0x0000006008097812 */ /* 0x000fe400078ef805 */
[----:B------:R-:W-:Y:S02]  /*0730*/  LOP3.LUT R0, R17, 0xf, RZ, 0xc0, !PT ;  /* 0x0000000f11007812 */ /* 0x000fe400078ec0ff */
[----:B------:R-:W-:-:S02]  /*0740*/  LOP3.LUT R5, R2, 0x90, RZ, 0xc0, !PT ;  /* 0x0000009002057812 */ /* 0x000fc400078ec0ff */
[--C-:B------:R-:W-:Y:S01]  /*0750*/  LOP3.LUT R4, R11, 0x30, R6.reuse, 0x78, !PT ;  /* 0x000000300b047812 */ /* 0x100fe200078e7806 */
[----:B-1----:R-:W-:Y:S01]  /*0760*/  IMAD R2, R0, UR4, RZ ;  /* 0x0000000400027c24 */ /* 0x002fe2000f8e02ff */
[--C-:B------:R-:W-:Y:S01]  /*0770*/  LOP3.LUT R5, R5, 0x37e, R6.reuse, 0x78, !PT ;  /* 0x0000037e05057812 */ /* 0x100fe200078e7806 */
[----:B------:R-:W-:Y:S01]  /*0780*/  UMOV UR4, URZ ;  /* 0x000000ff00047c82 */ /* 0x000fe20008000000 */
[----:B------:R-:W-:Y:S02]  /*0790*/  LOP3.LUT R6, R9, 0x10, R6, 0x78, !PT ;  /* 0x0000001009067812 */ /* 0x000fe400078e7806 */
[----:B------:R-:W-:Y:S02]  /*07a0*/  LEA R9, R7, UR5, 0x4 ;  /* 0x0000000507097c11 */ /* 0x000fe4000f8e20ff */
[----:B------:R-:W-:Y:S02]  /*07b0*/  SHF.L.U32 R7, R2, 0x1, RZ ;  /* 0x0000000102077819 */ /* 0x000fe400000006ff */
[C---:B------:R-:W-:Y:S01]  /*07c0*/  SHF.L.U32 R0, R108.reuse, 0x1, RZ ;  /* 0x000000016c007819 */ /* 0x040fe200000006ff */
[----:B------:R-:W-:Y:S01]  /*07d0*/  IMAD.HI R108, R108, 0x2, RZ ;  /* 0x000000026c6c7827 */ /* 0x000fe200078e02ff */
[----:B------:R-:W-:-:S02]  /*07e0*/  IADD3 R6, PT, PT, R6, R9, RZ ;  /* 0x0000000906067210 */ /* 0x000fc40007ffe0ff */
[--C-:B------:R-:W-:Y:S02]  /*07f0*/  SHF.R.U32.HI R9, RZ, 0x4, R17.reuse ;  /* 0x00000004ff097819 */ /* 0x100fe40000011611 */
[----:B--2---:R-:W-:Y:S01]  /*0800*/  IADD3 R113, P0, P1, R7, UR8, R0 ;  /* 0x0000000807717c10 */ /* 0x004fe2000f91e000 */
[----:B------:R-:W-:Y:S01]  /*0810*/  IMAD.HI R7, R2, 0x2, RZ ;  /* 0x0000000202077827 */ /* 0x000fe200078e02ff */
[----:B------:R-:W-:Y:S01]  /*0820*/  LOP3.LUT R8, R17, 0x7f, RZ, 0xc0, !PT ;  /* 0x0000007f11087812 */ /* 0x000fe200078ec0ff */
[----:B------:R-:W0:Y:S01]  /*0830*/  LDCU UR8, c[0x0][0x3a8] ;  /* 0x00007500ff0877ac */ /* 0x000e220008000800 */
[----:B------:R-:W-:Y:S02]  /*0840*/  SGXT.U32 R0, R9, 0x5 ;  /* 0x000000050900781a */ /* 0x000fe40000000000 */
[----:B------:R-:W-:Y:S01]  /*0850*/  SHF.R.U32.HI R17, RZ, 0x7, R17 ;  /* 0x00000007ff117819 */ /* 0x000fe20000011611 */
[----:B------:R-:W-:Y:S01]  /*0860*/  IMAD R10, R8, R121, RZ ;  /* 0x00000079080a7224 */ /* 0x000fe200078e02ff */
[----:B------:R-:W-:Y:S01]  /*0870*/  SHF.L.U32 R9, R120, 0x1, RZ ;  /* 0x0000000178097819 */ /* 0x000fe200000006ff */
[----:B------:R-:W-:Y:S01]  /*0880*/  IMAD R2, R0, R109, RZ ;  /* 0x0000006d00027224 */ /* 0x000fe200078e02ff */
[----:B------:R-:W-:Y:S01]  /*0890*/  SGXT.U32 R0, R17, 0x2 ;  /* 0x000000021100781a */ /* 0x000fe20000000000 */
[----:B------:R-:W-:Y:S01]  /*08a0*/  IMAD.HI R120, R120, 0x2, RZ ;  /* 0x0000000278787827 */ /* 0x000fe200078e02ff */
[----:B------:R-:W-:-:S02]  /*08b0*/  SHF.L.U32 R12, R10, 0x1, RZ ;  /* 0x000000010a0c7819 */ /* 0x000fc400000006ff */
[C---:B------:R-:W-:Y:S01]  /*08c0*/  LEA R8, R109.reuse, R2, 0x5 ;  /* 0x000000026d087211 */ /* 0x040fe200078e28ff */
[----:B-----5:R-:W-:Y:S01]  /*08d0*/  IMAD R11, R0, R15, RZ ;  /* 0x0000000f000b7224 */ /* 0x020fe200078e02ff */
[----:B----4-:R-:W-:Y:S01]  /*08e0*/  IADD3 R103, P4, P5, R12, UR12, R9 ;  /* 0x0000000c0c677c10 */ /* 0x010fe2000fd9e009 */
[----:B------:R-:W-:Y:S01]  /*08f0*/  IMAD.HI R9, R10, 0x2, RZ ;  /* 0x000000020a097827 */ /* 0x000fe200078e02ff */
[----:B------:R-:W-:Y:S02]  /*0900*/  LEA R0, R109, R8, 0x5 ;  /* 0x000000086d007211 */ /* 0x000fe400078e28ff */
[----:B------:R-:W-:Y:S02]  /*0910*/  LEA R10, R15, R11, 0x2 ;  /* 0x0000000b0f0a7211 */ /* 0x000fe400078e10ff */
[----:B------:R-:W-:Y:S02]  /*0920*/  IADD3.X R13, PT, PT, R7, UR9, R108, P0, P1 ;  /* 0x00000009070d7c10 */ /* 0x000fe400087e246c */
[----:B------:R-:W-:-:S02]  /*0930*/  LEA R7, R109, R0, 0x5 ;  /* 0x000000006d077211 */ /* 0x000fc400078e28ff */
[-C--:B------:R-:W-:Y:S02]  /*0940*/  LEA R114, P2, R0, R113.reuse, 0x1 ;  /* 0x0000007100727211 */ /* 0x080fe400078408ff */
[----:B------:R-:W-:Y:S02]  /*0950*/  LEA R12, R15, R10, 0x2 ;  /* 0x0000000a0f0c7211 */ /* 0x000fe400078e10ff */
[-C--:B------:R-:W-:Y:S02]  /*0960*/  LEA R118, P0, R2, R113.reuse, 0x1 ;  /* 0x0000007102767211 */ /* 0x080fe400078008ff */
[-C--:B------:R-:W-:Y:S02]  /*0970*/  LEA R116, P1, R8, R113.reuse, 0x1 ;  /* 0x0000007108747211 */ /* 0x080fe400078208ff */
[----:B------:R-:W-:Y:S02]  /*0980*/  LEA R112, P3, R7, R113, 0x1 ;  /* 0x0000007107707211 */ /* 0x000fe400078608ff */
[----:B------:R-:W-:-:S02]  /*0990*/  LEA.HI.X.SX32 R115, R0, R13, 0x1, P2 ;  /* 0x0000000d00737211 */ /* 0x000fc400010f0eff */
[----:B------:R-:W-:Y:S02]  /*09a0*/  LEA R0, R15, R12, 0x2 ;  /* 0x0000000c0f007211 */ /* 0x000fe400078e10ff */
[-C--:B------:R-:W-:Y:S02]  /*09b0*/  LEA.HI.X.SX32 R119, R2, R13.reuse, 0x1, P0 ;  /* 0x0000000d02777211 */ /* 0x080fe400000f0eff */
[-C--:B------:R-:W-:Y:S02]  /*09c0*/  LEA.HI.X.SX32 R117, R8, R13.reuse, 0x1, P1 ;  /* 0x0000000d08757211 */ /* 0x080fe400008f0eff */
[----:B------:R-:W-:Y:S02]  /*09d0*/  LEA.HI.X.SX32 R113, R7, R13, 0x1, P3 ;  /* 0x0000000d07717211 */ /* 0x000fe400018f0eff */
[----:B------:R-:W-:Y:S02]  /*09e0*/  IADD3.X R9, PT, PT, R9, UR13, R120, P4, P5 ;  /* 0x0000000d09097c10 */ /* 0x000fe4000a7ea478 */
[----:B------:R-:W-:-:S02]  /*09f0*/  LEA R110, P0, R11, R103, 0x1 ;  /* 0x000000670b6e7211 */ /* 0x000fc400078008ff */
[-C--:B------:R-:W-:Y:S02]  /*0a00*/  LEA R106, P1, R10, R103.reuse, 0x1 ;  /* 0x000000670a6a7211 */ /* 0x080fe400078208ff */
[-C--:B------:R-:W-:Y:S02]  /*0a10*/  LEA R104, P2, R12, R103.reuse, 0x1 ;  /* 0x000000670c687211 */ /* 0x080fe400078408ff */
[----:B------:R-:W-:Y:S02]  /*0a20*/  LEA R102, P3, R0, R103, 0x1 ;  /* 0x0000006700667211 */ /* 0x000fe400078608ff */
[-C--:B------:R-:W-:Y:S02]  /*0a30*/  LEA.HI.X.SX32 R111, R11, R9.reuse, 0x1, P0 ;  /* 0x000000090b6f7211 */ /* 0x080fe400000f0eff */
[-C--:B------:R-:W-:Y:S02]  /*0a40*/  LEA.HI.X.SX32 R107, R10, R9.reuse, 0x1, P1 ;  /* 0x000000090a6b7211 */ /* 0x080fe400008f0eff */
[----:B------:R-:W-:-:S02]  /*0a50*/  LEA.HI.X.SX32 R105, R12, R9, 0x1, P2 ;  /* 0x000000090c697211 */ /* 0x000fc400010f0eff */
[----:B------:R-:W-:Y:S02]  /*0a60*/  LEA.HI.X.SX32 R103, R0, R9, 0x1, P3 ;  /* 0x0000000900677211 */ /* 0x000fe400018f0eff */
[----:B------:R-:W-:Y:S02]  /*0a70*/  MOV R2, 0x3f800000 ;  /* 0x3f80000000027802 */ /* 0x000fe40000000f00 */
[----:B------:R-:W-:Y:S02]  /*0a80*/  MOV R88, 0xff800000 ;  /* 0xff80000000587802 */ /* 0x000fe40000000f00 */
[----:B------:R-:W-:Y:S02]  /*0a90*/  MOV R8, RZ ;  /* 0x000000ff00087202 */ /* 0x000fe40000000f00 */
[----:B------:R-:W-:Y:S02]  /*0aa0*/  MOV R0, RZ ;  /* 0x000000ff00007202 */ /* 0x000fe40000000f00 */
[----:B------:R-:W-:-:S02]  /*0ab0*/  MOV R89, 0xff800000 ;  /* 0xff80000000597802 */ /* 0x000fc40000000f00 */
[----:B------:R-:W-:Y:S02]  /*0ac0*/  MOV R9, 0x3f800000 ;  /* 0x3f80000000097802 */ /* 0x000fe40000000f00 */
[----:B------:R-:W-:Y:S02]  /*0ad0*/  LOP3.LUT R120, R4, 0x40, RZ, 0x3c, !PT ;  /* 0x0000004004787812 */ /* 0x000fe400078e3cff */
[----:B0-----:R-:W-:-:S07]  /*0ae0*/  LOP3.LUT R124, R3, 0x40, RZ, 0x3c, !PT ;  /* 0x00000040037c7812 */ /* 0x001fce00078e3cff */
.L_x_1:
[----:B------:R-:W-:-:S04]  /*0af0*/  IMAD.WIDE R10, R8, 0x2, R118 ;  /* 0x00000002080a7825 */ /* 0x000fc800078e0276 */
[C---:B------:R-:W-:Y:S02]  /*0b00*/  IMAD.WIDE R12, R8.reuse, 0x2, R116 ;  /* 0x00000002080c7825 */ /* 0x040fe400078e0274 */
[----:B------:R-:W2:Y:S02]  /*0b10*/  LDG.E.U16 R10, desc[UR10][R10.64] ;  /* 0x0000000a0a0a7981 */ /* 0x000ea4000c1e1500 */
[C---:B------:R-:W-:Y:S02]  /*0b20*/  IMAD.WIDE R14, R8.reuse, 0x2, R114 ;  /* 0x00000002080e7825 */ /* 0x040fe400078e0272 */
[----:B------:R-:W3:Y:S02]  /*0b30*/  LDG.E.U16 R12, desc[UR10][R12.64] ;  /* 0x0000000a0c0c7981 */ /* 0x000ee4000c1e1500 */
[----:B------:R-:W-:Y:S02]  /*0b40*/  IMAD.WIDE R20, R8, 0x2, R112 ;  /* 0x0000000208147825 */ /* 0x000fe400078e0270 */
[----:B------:R-:W4:Y:S04]  /*0b50*/  LDG.E.U16 R14, desc[UR10][R14.64] ;  /* 0x0000000a0e0e7981 */ /* 0x000f28000c1e1500 */
[----:B------:R-:W5:Y:S01]  /*0b60*/  LDG.E.U16 R28, desc[UR10][R20.64] ;  /* 0x0000000a141c7981 */ /* 0x000f62000c1e1500 */
[----:B------:R-:W-:Y:S01]  /*0b70*/  BAR.SYNC.DEFER_BLOCKING 0x0 ;  /* 0x0000000000007b1d */ /* 0x000fe20000010000 */
[----:B------:R-:W-:-:S05]  /*0b80*/  IMAD.WIDE R94, R0, 0x2, R104 ;  /* 0x00000002005e7825 */ /* 0x000fca00078e0268 */
[----:B--2---:R-:W-:Y:S04]  /*0b90*/  STS.U16 [R5+UR5+0x2000], R10 ;  /* 0x0020000a05007988 */ /* 0x004fe80008000405 */
[----:B---3--:R-:W-:Y:S04]  /*0ba0*/  STS.U16 [R5+UR5+0x2400], R12 ;  /* 0x0024000c05007988 */ /* 0x008fe80008000405 */
[----:B----4-:R-:W-:Y:S04]  /*0bb0*/  STS.U16 [R5+UR5+0x2800], R14 ;  /* 0x0028000e05007988 */ /* 0x010fe80008000405 */
[----:B-----5:R-:W-:Y:S01]  /*0bc0*/  STS.U16 [R5+UR5+0x2c00], R28 ;  /* 0x002c001c05007988 */ /* 0x020fe20008000405 */
[----:B------:R-:W-:Y:S06]  /*0bd0*/  BAR.SYNC.DEFER_BLOCKING 0x0 ;  /* 0x0000000000007b1d */ /* 0x000fec0000010000 */
[----:B------:R-:W-:Y:S04]  /*0be0*/  LDSM.16.MT88.4 R16, [R122] ;  /* 0x000000007a10783b */ /* 0x000fe80000004200 */
[----:B------:R-:W0:Y:S04]  /*0bf0*/  LDSM.16.M88.4 R68, [R6+0x2000] ;  /* 0x002000000644783b */ /* 0x000e280000000200 */
[----:B------:R-:W1:Y:S04]  /*0c00*/  LDSM.16.M88.4 R32, [R6+0x2200] ;  /* 0x002200000620783b */ /* 0x000e680000000200 */
[----:B------:R-:W2:Y:S04]  /*0c10*/  LDSM.16.M88.4 R36, [R6+0x2400] ;  /* 0x002400000624783b */ /* 0x000ea80000000200 */
[----:B------:R-:W3:Y:S04]  /*0c20*/  LDSM.16.M88.4 R40, [R6+0x2600] ;  /* 0x002600000628783b */ /* 0x000ee80000000200 */
[----:B------:R-:W4:Y:S04]  /*0c30*/  LDSM.16.M88.4 R60, [R6+0x2800] ;  /* 0x00280000063c783b */ /* 0x000f280000000200 */
[----:B------:R-:W5:Y:S04]  /*0c40*/  LDSM.16.M88.4 R24, [R6+0x2c00] ;  /* 0x002c00000618783b */ /* 0x000f680000000200 */
[----:B------:R-:W2:Y:S04]  /*0c50*/  LDSM.16.M88.4 R72, [R6+0x2a00] ;  /* 0x002a00000648783b */ /* 0x000ea80000000200 */
[----:B------:R-:W2:Y:S04]  /*0c60*/  LDSM.16.M88.4 R84, [R6+0x2e00] ;  /* 0x002e00000654783b */ /* 0x000ea80000000200 */
[----:B------:R-:W5:Y:S01]  /*0c70*/  LDG.E.U16 R94, desc[UR10][R94.64] ;  /* 0x0000000a5e5e7981 */ /* 0x000f62000c1e1500 */
[C---:B0-----:R-:W-:Y:S08]  /*0c80*/  HMMA.16816.F32.BF16 R20, R16.reuse, R68, RZ ;  /* 0x000000441014723c */ /* 0x041ff000000418ff */
[C---:B------:R-:W-:Y:S08]  /*0c90*/  HMMA.16816.F32.BF16 R68, R16.reuse, R70, RZ ;  /* 0x000000461044723c */ /* 0x040ff000000418ff */
[C---:B-1----:R-:W-:Y:S08]  /*0ca0*/  HMMA.16816.F32.BF16 R52, R16.reuse, R32, RZ ;  /* 0x000000201034723c */ /* 0x042ff000000418ff */
[----:B------:R-:W-:Y:S01]  /*0cb0*/  HMMA.16816.F32.BF16 R32, R16, R34, RZ ;  /* 0x000000221020723c */ /* 0x000fe200000418ff */
[----:B------:R-:W-:-:S07]  /*0cc0*/  FMUL R7, R20, UR8 ;  /* 0x0000000814077c20 */ /* 0x000fce0008400000 */
[----:B--2---:R-:W-:Y:S01]  /*0cd0*/  HMMA.16816.F32.BF16 R12, R16, R36, RZ ;  /* 0x00000024100c723c */ /* 0x004fe200000418ff */
[----:B------:R-:W-:Y:S01]  /*0ce0*/  FMUL R10, R21, UR8 ;  /* 0x00000008150a7c20 */ /* 0x000fe20008400000 */
[----:B------:R-:W-:-:S06]  /*0cf0*/  FMUL R11, R68, UR8 ;  /* 0x00000008440b7c20 */ /* 0x000fcc0008400000 */
[----:B------:R-:W-:Y:S01]  /*0d00*/  HMMA.16816.F32.BF16 R36, R16, R38, RZ ;  /* 0x000000261024723c */ /* 0x000fe200000418ff */
[----:B------:R-:W-:Y:S01]  /*0d10*/  FMUL R28, R69, UR8 ;  /* 0x00000008451c7c20 */ /* 0x000fe20008400000 */
[----:B------:R-:W-:Y:S01]  /*0d20*/  FMUL R29, R52, UR8 ;  /* 0x00000008341d7c20 */ /* 0x000fe20008400000 */
[----:B------:R-:W-:-:S05]  /*0d30*/  FMNMX3 R11, R7, R10, R11, !PT ;  /* 0x0000000a070b7276 */ /* 0x000fca000780000b */
[----:B---3--:R-:W-:Y:S01]  /*0d40*/  HMMA.16816.F32.BF16 R80, R16, R40, RZ ;  /* 0x000000281050723c */ /* 0x008fe200000418ff */
[----:B------:R-:W-:Y:S01]  /*0d50*/  FMUL R7, R53, UR8 ;  /* 0x0000000835077c20 */ /* 0x000fe20008400000 */
[----:B------:R-:W-:Y:S01]  /*0d60*/  FMUL R10, R32, UR8 ;  /* 0x00000008200a7c20 */ /* 0x000fe20008400000 */
[----:B------:R-:W-:-:S05]  /*0d70*/  FMNMX3 R28, R11, R28, R29, !PT ;  /* 0x0000001c0b1c7276 */ /* 0x000fca000780001d */
[----:B------:R-:W-:Y:S01]  /*0d80*/  HMMA.16816.F32.BF16 R40, R16, R42, RZ ;  /* 0x0000002a1028723c */ /* 0x000fe200000418ff */
[----:B------:R-:W-:Y:S01]  /*0d90*/  FMUL R11, R33, UR8 ;  /* 0x00000008210b7c20 */ /* 0x000fe20008400000 */
[----:B------:R-:W-:-:S06]  /*0da0*/  FMNMX3 R28, R28, R7, R10, !PT ;  /* 0x000000071c1c7276 */ /* 0x000fcc000780000a */
[----:B----4-:R-:W-:Y:S01]  /*0db0*/  HMMA.16816.F32.BF16 R76, R16, R60, RZ ;  /* 0x0000003c104c723c */ /* 0x010fe200000418ff */
[----:B------:R-:W-:Y:S01]  /*0dc0*/  FMUL R7, R13, UR8 ;  /* 0x000000080d077c20 */ /* 0x000fe20008400000 */
[----:B------:R-:W-:-:S06]  /*0dd0*/  FMUL R10, R36, UR8 ;  /* 0x00000008240a7c20 */ /* 0x000fcc0008400000 */
[----:B-----5:R-:W-:Y:S01]  /*0de0*/  HMMA.16816.F32.BF16 R44, R16, R24, RZ ;  /* 0x00000018102c723c */ /* 0x020fe200000418ff */
[----:B------:R-:W-:-:S07]  /*0df0*/  FMUL R24, R12, UR8 ;  /* 0x000000080c187c20 */ /* 0x000fce0008400000 */
[----:B------:R-:W-:Y:S01]  /*0e00*/  HMMA.16816.F32.BF16 R60, R16, R62, RZ ;  /* 0x0000003e103c723c */ /* 0x000fe200000418ff */
[----:B------:R-:W-:Y:S01]  /*0e10*/  FMNMX3 R29, R28, R11, R24, !PT ;  /* 0x0000000b1c1d7276 */ /* 0x000fe20007800018 */
[----:B------:R-:W-:Y:S01]  /*0e20*/  FMUL R11, R37, UR8 ;  /* 0x00000008250b7c20 */ /* 0x000fe20008400000 */
[----:B------:R-:W-:-:S05]  /*0e30*/  FMUL R28, R80, UR8 ;  /* 0x00000008501c7c20 */ /* 0x000fca0008400000 */
[----:B------:R-:W-:Y:S01]  /*0e40*/  HMMA.16816.F32.BF16 R64, R16, R72, RZ ;  /* 0x000000481040723c */ /* 0x000fe200000418ff */
[----:B------:R-:W-:Y:S01]  /*0e50*/  FMNMX3 R29, R29, R7, R10, !PT ;  /* 0x000000071d1d7276 */ /* 0x000fe2000780000a */
[----:B------:R-:W-:Y:S01]  /*0e60*/  FMUL R7, R81, UR8 ;  /* 0x0000000851077c20 */ /* 0x000fe20008400000 */
[----:B------:R-:W-:-:S05]  /*0e70*/  FMUL R10, R40, UR8 ;  /* 0x00000008280a7c20 */ /* 0x000fca0008400000 */
[----:B------:R-:W-:Y:S01]  /*0e80*/  HMMA.16816.F32.BF16 R72, R16, R74, RZ ;  /* 0x0000004a1048723c */ /* 0x000fe200000418ff */
[----:B------:R-:W-:Y:S01]  /*0e90*/  FMNMX3 R90, R29, R11, R28, !PT ;  /* 0x0000000b1d5a7276 */ /* 0x000fe2000780001c */
[----:B------:R-:W-:-:S03]  /*0ea0*/  FMUL R11, R41, UR8 ;  /* 0x00000008290b7c20 */ /* 0x000fc60008400000 */
[----:B------:R-:W-:-:S03]  /*0eb0*/  FMNMX3 R90, R90, R7, R10, !PT ;  /* 0x000000075a5a7276 */ /* 0x000fc6000780000a */
[----:B------:R-:W-:Y:S01]  /*0ec0*/  HMMA.16816.F32.BF16 R28, R16, R84, RZ ;  /* 0x00000054101c723c */ /* 0x000fe200000418ff */
[----:B------:R-:W-:Y:S01]  /*0ed0*/  FMUL R84, R76, UR8 ;  /* 0x000000084c547c20 */ /* 0x000fe20008400000 */
[----:B------:R-:W-:Y:S01]  /*0ee0*/  FMUL R7, R77, UR8 ;  /* 0x000000084d077c20 */ /* 0x000fe20008400000 */
[----:B------:R-:W-:-:S05]  /*0ef0*/  FMUL R10, R60, UR8 ;  /* 0x000000083c0a7c20 */ /* 0x000fca0008400000 */
[----:B------:R-:W-:Y:S01]  /*0f00*/  HMMA.16816.F32.BF16 R24, R16, R26, RZ ;  /* 0x0000001a1018723c */ /* 0x000fe200000418ff */
[----:B------:R-:W-:Y:S01]  /*0f10*/  FMNMX3 R90, R90, R11, R84, !PT ;  /* 0x0000000b5a5a7276 */ /* 0x000fe20007800054 */
[----:B------:R-:W-:Y:S01]  /*0f20*/  FMUL R11, R61, UR8 ;  /* 0x000000083d0b7c20 */ /* 0x000fe20008400000 */
[----:B------:R-:W-:Y:S02]  /*0f30*/  FMUL R84, R64, UR8 ;  /* 0x0000000840547c20 */ /* 0x000fe40008400000 */
[----:B------:R-:W-:-:S03]  /*0f40*/  FMNMX3 R90, R90, R7, R10, !PT ;  /* 0x000000075a5a7276 */ /* 0x000fc6000780000a */
[----:B------:R-:W-:Y:S01]  /*0f50*/  HMMA.16816.F32.BF16 R16, R16, R86, RZ ;  /* 0x000000561010723c */ /* 0x000fe200000418ff */
[----:B------:R-:W-:Y:S01]  /*0f60*/  FMUL R7, R65, UR8 ;  /* 0x0000000841077c20 */ /* 0x000fe20008400000 */
[----:B------:R-:W-:Y:S01]  /*0f70*/  FMUL R10, R72, UR8 ;  /* 0x00000008480a7c20 */ /* 0x000fe20008400000 */
[----:B------:R-:W-:Y:S01]  /*0f80*/  FMNMX3 R90, R90, R11, R84, !PT ;  /* 0x0000000b5a5a7276 */ /* 0x000fe20007800054 */
[----:B------:R-:W-:Y:S01]  /*0f90*/  FMUL R11, R73, UR8 ;  /* 0x00000008490b7c20 */ /* 0x000fe20008400000 */
[----:B------:R-:W-:Y:S02]  /*0fa0*/  FMUL R84, R44, UR8 ;  /* 0x000000082c547c20 */ /* 0x000fe40008400000 */
[----:B------:R-:W-:Y:S01]  /*0fb0*/  FMNMX3 R90, R90, R7, R10, !PT ;  /* 0x000000075a5a7276 */ /* 0x000fe2000780000a */
[----:B------:R-:W-:-:S03]  /*0fc0*/  FMUL R7, R45, UR8 ;  /* 0x000000082d077c20 */ /* 0x000fc60008400000 */
[----:B------:R-:W-:Y:S01]  /*0fd0*/  FMUL R10, R24, UR8 ;  /* 0x00000008180a7c20 */ /* 0x000fe20008400000 */
[----:B------:R-:W-:Y:S01]  /*0fe0*/  FMNMX3 R90, R90, R11, R84, !PT ;  /* 0x0000000b5a5a7276 */ /* 0x000fe20007800054 */
[----:B------:R-:W-:Y:S01]  /*0ff0*/  FMUL R11, R25, UR8 ;  /* 0x00000008190b7c20 */ /* 0x000fe20008400000 */
[----:B------:R-:W-:Y:S02]  /*1000*/  FMUL R84, R28, UR8 ;  /* 0x000000081c547c20 */ /* 0x000fe40008400000 */
[----:B------:R-:W-:Y:S01]  /*1010*/  FMNMX3 R7, R90, R7, R10, !PT ;  /* 0x000000075a077276 */ /* 0x000fe2000780000a */
[----:B------:R-:W-:Y:S02]  /*1020*/  FMUL R10, R29, UR8 ;  /* 0x000000081d0a7c20 */ /* 0x000fe40008400000 */
[----:B------:R-:W-:Y:S01]  /*1030*/  FMUL R85, R16, UR8 ;  /* 0x0000000810557c20 */ /* 0x000fe20008400000 */
[----:B------:R-:W-:Y:S01]  /*1040*/  FMNMX3 R7, R7, R11, R84, !PT ;  /* 0x0000000b07077276 */ /* 0x000fe20007800054 */
[----:B------:R-:W-:-:S03]  /*1050*/  FMUL R84, R17, UR8 ;  /* 0x0000000811547c20 */ /* 0x000fc60008400000 */
[----:B------:R-:W-:-:S04]  /*1060*/  FMNMX3 R7, R7, R10, R85, !PT ;  /* 0x0000000a07077276 */ /* 0x000fc80007800055 */
[----:B------:R-:W-:-:S05]  /*1070*/  FMNMX R7, R84, R7, !PT ;  /* 0x0000000754077209 */ /* 0x000fca0007800000 */
[----:B------:R-:W0:Y:S01]  /*1080*/  SHFL.BFLY PT, R10, R7, 0x2, 0x1f ;  /* 0x0c401f00070a7f89 */ /* 0x000e2200000e0000 */
[----:B------:R-:W-:-:S04]  /*1090*/  IMAD.WIDE R86, R0, 0x2, R110 ;  /* 0x0000000200567825 */ /* 0x000fc800078e026e */
[C---:B------:R-:W-:Y:S01]  /*10a0*/  IMAD.WIDE R84, R0.reuse, 0x2, R106 ;  /* 0x0000000200547825 */ /* 0x040fe200078e026a */
[----:B------:R-:W2:Y:S04]  /*10b0*/  LDG.E.U16 R93, desc[UR10][R86.64] ;  /* 0x0000000a565d7981 */ /* 0x000ea8000c1e1500 */
[----:B------:R-:W3:Y:S01]  /*10c0*/  LDG.E.U16 R91, desc[UR10][R84.64] ;  /* 0x0000000a545b7981 */ /* 0x000ee2000c1e1500 */
[----:B0-----:R-:W-:Y:S01]  /*10d0*/  FMNMX R97, R7, R10, !PT ;  /* 0x0000000a07617209 */ /* 0x001fe20007800000 */
[----:B------:R-:W-:-:S05]  /*10e0*/  IMAD.WIDE R10, R0, 0x2, R102 ;  /* 0x00000002000a7825 */ /* 0x000fca00078e0266 */
[----:B------:R0:W4:Y:S04]  /*10f0*/  LDG.E.U16 R92, desc[UR10][R10.64] ;  /* 0x0000000a0a5c7981 */ /* 0x000128000c1e1500 */
[----:B------:R-:W1:Y:S01]  /*1100*/  SHFL.BFLY PT, R90, R97, 0x1, 0x1f ;  /* 0x0c201f00615a7f89 */ /* 0x000e6200000e0000 */
[----:B------:R-:W-:Y:S01]  /*1110*/  BAR.SYNC.DEFER_BLOCKING 0x0 ;  /* 0x0000000000007b1d */ /* 0x000fe20000010000 */
[----:B0-----:R-:W-:Y:S01]  /*1120*/  FMUL R10, R22, UR8 ;  /* 0x00000008160a7c20 */ /* 0x001fe20008400000 */
[----:B-1----:R-:W-:-:S05]  /*1130*/  FMNMX3 R7, R97, R90, R88, !PT ;  /* 0x0000005a61077276 */ /* 0x002fca0007800058 */
[--C-:B------:R-:W-:Y:S01]  /*1140*/  FFMA R21, R21, UR8, -R7.reuse ;  /* 0x0000000815157c23 */ /* 0x100fe20008000807 */
[----:B------:R-:W-:-:S03]  /*1150*/  FFMA R20, R20, UR8, -R7 ;  /* 0x0000000814147c23 */ /* 0x000fc60008000807 */
[----:B------:R-:W-:Y:S01]  /*1160*/  FMUL R21, R21, 1.4426950216293334961 ;  /* 0x3fb8aa3b15157820 */ /* 0x000fe20000400000 */
[--C-:B------:R-:W-:Y:S01]  /*1170*/  FFMA R53, R53, UR8, -R7.reuse ;  /* 0x0000000835357c23 */ /* 0x100fe20008000807 */
[--C-:B------:R-:W-:Y:S01]  /*1180*/  FFMA R11, R12, UR8, -R7.reuse ;  /* 0x000000080c0b7c23 */ /* 0x100fe20008000807 */
[----:B------:R-:W-:Y:S01]  /*1190*/  FMUL R20, R20, 1.4426950216293334961 ;  /* 0x3fb8aa3b14147820 */ /* 0x000fe20000400000 */
[----:B------:R0:W-:Y:S01]  /*11a0*/  MUFU.EX2 R87, R21 ;  /* 0x0000001500577308 */ /* 0x0001e20000000800 */
[----:B------:R-:W-:Y:S01]  /*11b0*/  FFMA R32, R32, UR8, -R7 ;  /* 0x0000000820207c23 */ /* 0x000fe20008000807 */
[----:B------:R-:W-:Y:S01]  /*11c0*/  FMUL R12, R70, UR8 ;  /* 0x00000008460c7c20 */ /* 0x000fe20008400000 */
[----:B------:R-:W-:Y:S02]  /*11d0*/  FMUL R84, R53, 1.4426950216293334961 ;  /* 0x3fb8aa3b35547820 */ /* 0x000fe40000400000 */
[----:B------:R-:W-:Y:S01]  /*11e0*/  FMUL R53, R32, 1.4426950216293334961 ;  /* 0x3fb8aa3b20357820 */ /* 0x000fe20000400000 */
[----:B0-----:R-:W-:-:S02]  /*11f0*/  FMUL R21, R23, UR8 ;  /* 0x0000000817157c20 */ /* 0x001fc40008400000 */
[----:B------:R0:W1:Y:S03]  /*1200*/  MUFU.EX2 R86, R20 ;  /* 0x0000001400567308 */ /* 0x0000660000000800 */
[----:B------:R-:W-:Y:S01]  /*1210*/  FMNMX3 R32, R10, R21, R12, !PT ;  /* 0x000000150a207276 */ /* 0x000fe2000780000c */
[----:B------:R-:W-:Y:S01]  /*1220*/  FMUL R10, R71, UR8 ;  /* 0x00000008470a7c20 */ /* 0x000fe20008400000 */
[----:B0-----:R-:W-:Y:S01]  /*1230*/  FFMA R20, R13, UR8, -R7 ;  /* 0x000000080d147c23 */ /* 0x001fe20008000807 */
[----:B------:R-:W-:Y:S01]  /*1240*/  FMUL R13, R54, UR8 ;  /* 0x00000008360d7c20 */ /* 0x000fe20008400000 */
[----:B------:R-:W-:Y:S02]  /*1250*/  FMUL R21, R34, UR8 ;  /* 0x0000000822157c20 */ /* 0x000fe40008400000 */
[----:B------:R-:W-:Y:S01]  /*1260*/  FMUL R12, R20, 1.4426950216293334961 ;  /* 0x3fb8aa3b140c7820 */ /* 0x000fe20000400000 */
[----:B------:R-:W-:Y:S01]  /*1270*/  FMUL R20, R55, UR8 ;  /* 0x0000000837147c20 */ /* 0x000fe20008400000 */
[----:B------:R-:W-:Y:S01]  /*1280*/  FMNMX3 R10, R32, R10, R13, !PT ;  /* 0x0000000a200a7276 */ /* 0x000fe2000780000d */
[--C-:B------:R-:W-:Y:S01]  /*1290*/  FFMA R36, R36, UR8, -R7.reuse ;  /* 0x0000000824247c23 */ /* 0x100fe20008000807 */
[----:B------:R-:W-:Y:S01]  /*12a0*/  FMUL R13, R35, UR8 ;  /* 0x00000008230d7c20 */ /* 0x000fe20008400000 */
[----:B------:R-:W-:Y:S01]  /*12b0*/  FMUL R32, R14, UR8 ;  /* 0x000000080e207c20 */ /* 0x000fe20008400000 */
[----:B------:R-:W-:Y:S01]  /*12c0*/  FFMA R33, R33, UR8, -R7 ;  /* 0x0000000821217c23 */ /* 0x000fe20008000807 */
[----:B------:R-:W-:Y:S01]  /*12d0*/  FMNMX3 R20, R10, R20, R21, !PT ;  /* 0x000000140a147276 */ /* 0x000fe20007800015 */
[----:B------:R-:W-:Y:S01]  /*12e0*/  FMUL R90, R36, 1.4426950216293334961 ;  /* 0x3fb8aa3b245a7820 */ /* 0x000fe20000400000 */
[----:B------:R-:W-:Y:S01]  /*12f0*/  FMUL R21, R38, UR8 ;  /* 0x0000000826157c20 */ /* 0x000fe20008400000 */
[----:B------:R-:W-:Y:S01]  /*1300*/  FMUL R33, R33, 1.4426950216293334961 ;  /* 0x3fb8aa3b21217820 */ /* 0x000fe20000400000 */
[----:B------:R-:W-:Y:S01]  /*1310*/  FMNMX3 R36, R20, R13, R32, !PT ;  /* 0x0000000d14247276 */ /* 0x000fe20007800020 */
[----:B------:R-:W-:Y:S01]  /*1320*/  FMUL R20, R15, UR8 ;  /* 0x000000080f147c20 */ /* 0x000fe20008400000 */
[----:B------:R-:W-:Y:S01]  /*1330*/  FMUL R32, R39, UR8 ;  /* 0x0000000827207c20 */ /* 0x000fe20008400000 */
[----:B------:R0:W-:Y:S03]  /*1340*/  MUFU.EX2 R85, R33 ;  /* 0x0000002100557308 */ /* 0x0001e60000000800 */
[----:B------:R-:W-:Y:S01]  /*1350*/  FMNMX3 R20, R36, R20, R21, !PT ;  /* 0x0000001424147276 */ /* 0x000fe20007800015 */
[----:B------:R-:W-:Y:S01]  /*1360*/  FFMA R80, R80, UR8, -R7 ;  /* 0x0000000850507c23 */ /* 0x000fe20008000807 */
[----:B------:R-:W-:Y:S01]  /*1370*/  FMUL R21, R83, UR8 ;  /* 0x0000000853157c20 */ /* 0x000fe20008400000 */
[----:B0-----:R-:W-:Y:S01]  /*1380*/  FMUL R33, R82, UR8 ;  /* 0x0000000852217c20 */ /* 0x001fe20008400000 */
[----:B------:R-:W-:Y:S01]  /*1390*/  FMUL R36, R42, UR8 ;  /* 0x000000082a247c20 */ /* 0x000fe20008400000 */
[----:B------:R0:W-:Y:S03]  /*13a0*/  MUFU.EX2 R10, R90 ;  /* 0x0000005a000a7308 */ /* 0x0001e60000000800 */
[----:B------:R-:W-:Y:S01]  /*13b0*/  FMNMX3 R32, R20, R32, R33, !PT ;  /* 0x0000002014207276 */ /* 0x000fe20007800021 */
[--C-:B------:R-:W-:Y:S01]  /*13c0*/  FFMA R37, R37, UR8, -R7.reuse ;  /* 0x0000000825257c23 */ /* 0x100fe20008000807 */
[----:B------:R-:W-:Y:S01]  /*13d0*/  FMUL R33, R78, UR8 ;  /* 0x000000084e217c20 */ /* 0x000fe20008400000 */
[----:B0-----:R-:W-:Y:S01]  /*13e0*/  FMUL R90, R80, 1.4426950216293334961 ;  /* 0x3fb8aa3b505a7820 */ /* 0x001fe20000400000 */
[----:B------:R-:W-:Y:S01]  /*13f0*/  FMNMX3 R80, R32, R21, R36, !PT ;  /* 0x0000001520507276 */ /* 0x000fe20007800024 */
[----:B------:R-:W-:Y:S01]  /*1400*/  FMUL R32, R43, UR8 ;  /* 0x000000082b207c20 */ /* 0x000fe20008400000 */
[----:B------:R-:W-:Y:S01]  /*1410*/  FFMA R81, R81, UR8, -R7 ;  /* 0x0000000851517c23 */ /* 0x000fe20008000807 */
[----:B------:R-:W-:Y:S01]  /*1420*/  FMUL R13, R37, 1.4426950216293334961 ;  /* 0x3fb8aa3b250d7820 */ /* 0x000fe20000400000 */
[----:B------:R-:W-:Y:S01]  /*1430*/  FMUL R36, R79, UR8 ;  /* 0x000000084f247c20 */ /* 0x000fe20008400000 */
[----:B------:R-:W-:Y:S01]  /*1440*/  FMUL R37, R62, UR8 ;  /* 0x000000083e257c20 */ /* 0x000fe20008400000 */
[----:B------:R-:W-:Y:S01]  /*1450*/  FMNMX3 R32, R80, R32, R33, !PT ;  /* 0x0000002050207276 */ /* 0x000fe20007800021 */
[----:B------:R-:W-:Y:S01]  /*1460*/  FMUL R21, R81, 1.4426950216293334961 ;  /* 0x3fb8aa3b51157820 */ /* 0x000fe20000400000 */
[----:B------:R-:W-:Y:S01]  /*1470*/  FFMA R81, R40, UR8, -R7 ;  /* 0x0000000828517c23 */ /* 0x000fe20008000807 */
[----:B------:R-:W-:Y:S01]  /*1480*/  FMUL R33, R63, UR8 ;  /* 0x000000083f217c20 */ /* 0x000fe20008400000 */
[----:B------:R-:W-:Y:S01]  /*1490*/  FMUL R40, R66, UR8 ;  /* 0x0000000842287c20 */ /* 0x000fe20008400000 */
[----:B------:R-:W-:Y:S01]  /*14a0*/  FMNMX3 R36, R32, R36, R37, !PT ;  /* 0x0000002420247276 */ /* 0x000fe20007800025 */
[----:B------:R-:W-:Y:S01]  /*14b0*/  FFMA R41, R41, UR8, -R7 ;  /* 0x0000000829297c23 */ /* 0x000fe20008000807 */
[----:B------:R-:W-:-:S02]  /*14c0*/  FMUL R37, R74, UR8 ;  /* 0x000000084a257c20 */ /* 0x000fc40008400000 */
[----:B------:R-:W-:Y:S01]  /*14d0*/  FMNMX3 R80, R36, R33, R40, !PT ;  /* 0x0000002124507276 */ /* 0x000fe20007800028 */
[----:B------:R-:W-:Y:S01]  /*14e0*/  FMUL R36, R67, UR8 ;  /* 0x0000000843247c20 */ /* 0x000fe20008400000 */
[----:B------:R-:W-:Y:S01]  /*14f0*/  FMUL R33, R41, 1.4426950216293334961 ;  /* 0x3fb8aa3b29217820 */ /* 0x000fe20000400000 */
[----:B------:R-:W-:Y:S01]  /*1500*/  FMUL R40, R75, UR8 ;  /* 0x000000084b287c20 */ /* 0x000fe20008400000 */
[----:B------:R-:W-:Y:S01]  /*1510*/  FMUL R41, R46, UR8 ;  /* 0x000000082e297c20 */ /* 0x000fe20008400000 */
[----:B------:R0:W-:Y:S01]  /*1520*/  MUFU.EX2 R20, R90 ;  /* 0x0000005a00147308 */ /* 0x0001e20000000800 */
[----:B------:R-:W-:Y:S01]  /*1530*/  FMNMX3 R36, R80, R36, R37, !PT ;  /* 0x0000002450247276 */ /* 0x000fe20007800025 */
[----:B------:R-:W-:-:S03]  /*1540*/  FMUL R37, R47, UR8 ;  /* 0x000000082f257c20 */ /* 0x000fc60008400000 */
[----:B------:R-:W-:Y:S01]  /*1550*/  FMNMX3 R40, R36, R40, R41, !PT ;  /* 0x0000002824287276 */ /* 0x000fe20007800029 */
[----:B0-----:R-:W-:Y:S01]  /*1560*/  FMUL R90, R81, 1.4426950216293334961 ;  /* 0x3fb8aa3b515a7820 */ /* 0x001fe20000400000 */
[--C-:B------:R-:W-:Y:S01]  /*1570*/  FFMA R81, R76, UR8, -R7.reuse ;  /* 0x000000084c517c23 */ /* 0x100fe20008000807 */
[----:B------:R-:W-:Y:S01]  /*1580*/  FMUL R76, R26, UR8 ;  /* 0x000000081a4c7c20 */ /* 0x000fe20008400000 */
[----:B------:R-:W-:Y:S01]  /*1590*/  FFMA R77, R77, UR8, -R7 ;  /* 0x000000084d4d7c23 */ /* 0x000fe20008000807 */
[----:B------:R-:W-:-:S03]  /*15a0*/  FMUL R41, R30, UR8 ;  /* 0x000000081e297c20 */ /* 0x000fc60008400000 */
[----:B------:R-:W-:Y:S01]  /*15b0*/  FMNMX3 R76, R40, R37, R76, !PT ;  /* 0x00000025284c7276 */ /* 0x000fe2000780004c */
[----:B------:R-:W-:Y:S01]  /*15c0*/  FMUL R40, R27, UR8 ;  /* 0x000000081b287c20 */ /* 0x000fe20008400000 */
[----:B------:R-:W-:Y:S01]  /*15d0*/  FMUL R37, R77, 1.4426950216293334961 ;  /* 0x3fb8aa3b4d257820 */ /* 0x000fe20000400000 */
[----:B------:R-:W-:Y:S01]  /*15e0*/  FMUL R80, R18, UR8 ;  /* 0x0000000812507c20 */ /* 0x000fe20008400000 */
[----:B------:R-:W-:Y:S02]  /*15f0*/  FMUL R77, R31, UR8 ;  /* 0x000000081f4d7c20 */ /* 0x000fe40008400000 */
[----:B------:R-:W-:Y:S01]  /*1600*/  FMNMX3 R41, R76, R40, R41, !PT ;  /* 0x000000284c297276 */ /* 0x000fe20007800029 */
[----:B------:R-:W-:-:S03]  /*1610*/  FMUL R40, R19, UR8 ;  /* 0x0000000813287c20 */ /* 0x000fc60008400000 */
[----:B------:R-:W-:-:S04]  /*1620*/  FMNMX3 R41, R41, R77, R80, !PT ;  /* 0x0000004d29297276 */ /* 0x000fc80007800050 */
[----:B------:R-:W-:-:S05]  /*1630*/  FMNMX R40, R40, R41, !PT ;  /* 0x0000002928287209 */ /* 0x000fca0007800000 */
[----:B------:R-:W0:Y:S01]  /*1640*/  SHFL.BFLY PT, R41, R40, 0x2, 0x1f ;  /* 0x0c401f0028297f89 */ /* 0x000e2200000e0000 */
[----:B------:R-:W-:-:S04]  /*1650*/  FFMA R64, R64, UR8, -R7 ;  /* 0x0000000840407c23 */ /* 0x000fc80008000807 */
[----:B------:R-:W-:-:S04]  /*1660*/  FMUL R64, R64, 1.4426950216293334961 ;  /* 0x3fb8aa3b40407820 */ /* 0x000fc80000400000 */
[----:B------:R5:W-:Y:S01]  /*1670*/  MUFU.EX2 R100, R64 ;  /* 0x0000004000647308 */ /* 0x000be20000000800 */
[----:B0-----:R-:W-:-:S05]  /*1680*/  FMNMX R40, R40, R41, !PT ;  /* 0x0000002928287209 */ /* 0x001fca0007800000 */
[----:B-----5:R-:W0:Y:S01]  /*1690*/  SHFL.BFLY PT, R64, R40, 0x1, 0x1f ;  /* 0x0c201f0028407f89 */ /* 0x020e2200000e0000 */
[--C-:B------:R-:W-:Y:S01]  /*16a0*/  FFMA R24, R24, UR8, -R7.reuse ;  /* 0x0000000818187c23 */ /* 0x100fe20008000807 */
[--C-:B------:R-:W-:Y:S01]  /*16b0*/  FFMA R25, R25, UR8, -R7.reuse ;  /* 0x0000000819197c23 */ /* 0x100fe20008000807 */
[--C-:B------:R-:W-:Y:S01]  /*16c0*/  FFMA R28, R28, UR8, -R7.reuse ;  /* 0x000000081c1c7c23 */ /* 0x100fe20008000807 */
[----:B------:R-:W-:Y:S01]  /*16d0*/  STS.U16 [R3+UR5+0x2800], R94 ;  /* 0x0028005e03007988 */ /* 0x000fe20008000405 */
[----:B------:R-:W-:Y:S01]  /*16e0*/  FMUL R76, R24, 1.4426950216293334961 ;  /* 0x3fb8aa3b184c7820 */ /* 0x000fe20000400000 */
[----:B------:R-:W-:Y:S01]  /*16f0*/  FMUL R24, R25, 1.4426950216293334961 ;  /* 0x3fb8aa3b19187820 */ /* 0x000fe20000400000 */
[----:B------:R-:W-:Y:S01]  /*1700*/  FMUL R25, R28, 1.4426950216293334961 ;  /* 0x3fb8aa3b1c197820 */ /* 0x000fe20000400000 */
[--C-:B------:R-:W-:Y:S01]  /*1710*/  FFMA R65, R65, UR8, -R7.reuse ;  /* 0x0000000841417c23 */ /* 0x100fe20008000807 */
[--C-:B------:R-:W-:Y:S01]  /*1720*/  FFMA R28, R16, UR8, -R7.reuse ;  /* 0x00000008101c7c23 */ /* 0x100fe20008000807 */
[----:B------:R-:W-:-:S02]  /*1730*/  FFMA R60, R60, UR8, -R7 ;  /* 0x000000083c3c7c23 */ /* 0x000fc40008000807 */
[----:B------:R-:W-:Y:S01]  /*1740*/  FMUL R65, R65, 1.4426950216293334961 ;  /* 0x3fb8aa3b41417820 */ /* 0x000fe20000400000 */
[----:B------:R-:W-:Y:S01]  /*1750*/  FMUL R41, R28, 1.4426950216293334961 ;  /* 0x3fb8aa3b1c297820 */ /* 0x000fe20000400000 */
[----:B------:R-:W-:Y:S01]  /*1760*/  FFMA R28, R17, UR8, -R7 ;  /* 0x00000008111c7c23 */ /* 0x000fe20008000807 */
[----:B------:R-:W-:Y:S01]  /*1770*/  FMUL R60, R60, 1.4426950216293334961 ;  /* 0x3fb8aa3b3c3c7820 */ /* 0x000fe20000400000 */
[----:B------:R5:W-:Y:S01]  /*1780*/  MUFU.EX2 R98, R65 ;  /* 0x0000004100627308 */ /* 0x000be20000000800 */
[----:B0-----:R-:W-:Y:S01]  /*1790*/  FMNMX3 R64, R40, R64, R89, !PT ;  /* 0x0000004028407276 */ /* 0x001fe20007800059 */
[----:B-----5:R-:W-:-:S06]  /*17a0*/  FMUL R65, R28, 1.4426950216293334961 ;  /* 0x3fb8aa3b1c417820 */ /* 0x020fcc0000400000 */
[----:B------:R0:W-:Y:S01]  /*17b0*/  MUFU.EX2 R95, R60 ;  /* 0x0000003c005f7308 */ /* 0x0001e20000000800 */
[--C-:B------:R-:W-:Y:S01]  /*17c0*/  FFMA R23, R23, UR8, -R64.reuse ;  /* 0x0000000817177c23 */ /* 0x100fe20008000840 */
[----:B------:R-:W-:Y:S01]  /*17d0*/  FFMA R71, R71, UR8, -R64 ;  /* 0x0000000847477c23 */ /* 0x000fe20008000840 */
[----:B------:R-:W-:Y:S01]  /*17e0*/  FADD R28, -R7, R88 ;  /* 0x00000058071c7221 */ /* 0x000fe20000000100 */
[--C-:B------:R-:W-:Y:S01]  /*17f0*/  FFMA R35, R35, UR8, -R64.reuse ;  /* 0x0000000823237c23 */ /* 0x100fe20008000840 */
[--C-:B------:R-:W-:Y:S01]  /*1800*/  FFMA R39, R39, UR8, -R64.reuse ;  /* 0x0000000827277c23 */ /* 0x100fe20008000840 */
[----:B------:R-:W-:Y:S01]  /*1810*/  FMUL R81, R81, 1.4426950216293334961 ;  /* 0x3fb8aa3b51517820 */ /* 0x000fe20000400000 */
[----:B0-----:R-:W-:Y:S01]  /*1820*/  FMUL R60, R23, 1.4426950216293334961 ;  /* 0x3fb8aa3b173c7820 */ /* 0x001fe20000400000 */
[--C-:B------:R-:W-:Y:S01]  /*1830*/  FFMA R68, R68, UR8, -R7.reuse ;  /* 0x0000000844447c23 */ /* 0x100fe20008000807 */
[----:B------:R-:W-:Y:S01]  /*1840*/  FMUL R71, R71, 1.4426950216293334961 ;  /* 0x3fb8aa3b47477820 */ /* 0x000fe20000400000 */
[--C-:B------:R-:W-:Y:S01]  /*1850*/  FFMA R23, R54, UR8, -R64.reuse ;  /* 0x0000000836177c23 */ /* 0x100fe20008000840 */
[--C-:B------:R-:W-:Y:S01]  /*1860*/  FFMA R45, R45, UR8, -R7.reuse ;  /* 0x000000082d2d7c23 */ /* 0x100fe20008000807 */
[----:B------:R-:W-:Y:S01]  /*1870*/  FMUL R40, R28, 1.4426950216293334961 ;  /* 0x3fb8aa3b1c287820 */ /* 0x000fe20000400000 */
[----:B------:R-:W-:Y:S01]  /*1880*/  FMUL R35, R35, 1.4426950216293334961 ;  /* 0x3fb8aa3b23237820 */ /* 0x000fe20000400000 */
[----:B------:R-:W-:Y:S01]  /*1890*/  FMUL R39, R39, 1.4426950216293334961 ;  /* 0x3fb8aa3b27277820 */ /* 0x000fe20000400000 */
[--C-:B------:R-:W-:Y:S01]  /*18a0*/  FFMA R42, R42, UR8, -R64.reuse ;  /* 0x000000082a2a7c23 */ /* 0x100fe20008000840 */
[--C-:B------:R-:W-:Y:S01]  /*18b0*/  FFMA R43, R43, UR8, -R64.reuse ;  /* 0x000000082b2b7c23 */ /* 0x100fe20008000840 */
[----:B------:R0:W-:Y:S01]  /*18c0*/  MUFU.EX2 R36, R81 ;  /* 0x0000005100247308 */ /* 0x0001e20000000800 */
[--C-:B------:R-:W-:Y:S01]  /*18d0*/  FFMA R29, R29, UR8, -R7.reuse ;  /* 0x000000081d1d7c23 */ /* 0x100fe20008000807 */
[--C-:B------:R-:W-:Y:S01]  /*18e0*/  FFMA R28, R22, UR8, -R64.reuse ;  /* 0x00000008161c7c23 */ /* 0x100fe20008000840 */
[----:B------:R-:W-:Y:S01]  /*18f0*/  FMUL R68, R68, 1.4426950216293334961 ;  /* 0x3fb8aa3b44447820 */ /* 0x000fe20000400000 */
[--C-:B------:R-:W-:Y:S01]  /*1900*/  FFMA R69, R69, UR8, -R7.reuse ;  /* 0x0000000845457c23 */ /* 0x100fe20008000807 */
[----:B------:R-:W-:Y:S01]  /*1910*/  FFMA R73, R73, UR8, -R7 ;  /* 0x0000000849497c23 */ /* 0x000fe20008000807 */
[----:B------:R-:W-:Y:S01]  /*1920*/  FMUL R45, R45, 1.4426950216293334961 ;  /* 0x3fb8aa3b2d2d7820 */ /* 0x000fe20000400000 */
[--C-:B------:R-:W-:Y:S01]  /*1930*/  FFMA R34, R34, UR8, -R64.reuse ;  /* 0x0000000822227c23 */ /* 0x100fe20008000840 */
[----:B------:R-:W-:Y:S01]  /*1940*/  MUFU.EX2 R54, R71 ;  /* 0x0000004700367308 */ /* 0x000fe20000000800 */
[----:B0-----:R-:W-:Y:S01]  /*1950*/  FMUL R81, R23, 1.4426950216293334961 ;  /* 0x3fb8aa3b17517820 */ /* 0x001fe20000400000 */
[--C-:B------:R-:W-:Y:S01]  /*1960*/  FFMA R23, R14, UR8, -R64.reuse ;  /* 0x000000080e177c23 */ /* 0x100fe20008000840 */
[----:B------:R-:W-:Y:S01]  /*1970*/  FMUL R29, R29, 1.4426950216293334961 ;  /* 0x3fb8aa3b1d1d7820 */ /* 0x000fe20000400000 */
[----:B------:R-:W-:Y:S01]  /*1980*/  FMUL R28, R28, 1.4426950216293334961 ;  /* 0x3fb8aa3b1c1c7820 */ /* 0x000fe20000400000 */
[----:B------:R-:W-:Y:S01]  /*1990*/  FFMA R70, R70, UR8, -R64 ;  /* 0x0000000846467c23 */ /* 0x000fe20008000840 */
[----:B------:R-:W-:-:S02]  /*19a0*/  FMUL R69, R69, 1.4426950216293334961 ;  /* 0x3fb8aa3b45457820 */ /* 0x000fc40000400000 */
[----:B------:R0:W-:Y:S01]  /*19b0*/  MUFU.EX2 R14, R35 ;  /* 0x00000023000e7308 */ /* 0x0001e20000000800 */
[----:B------:R-:W-:Y:S01]  /*19c0*/  FFMA R52, R52, UR8, -R7 ;  /* 0x0000000834347c23 */ /* 0x000fe20008000807 */
[----:B------:R-:W-:Y:S01]  /*19d0*/  FMUL R73, R73, 1.4426950216293334961 ;  /* 0x3fb8aa3b49497820 */ /* 0x000fe20000400000 */
[--C-:B------:R-:W-:Y:S01]  /*19e0*/  FFMA R55, R55, UR8, -R64.reuse ;  /* 0x0000000837377c23 */ /* 0x100fe20008000840 */
[----:B------:R-:W-:-:S04]  /*19f0*/  FFMA R15, R15, UR8, -R64 ;  /* 0x000000080f0f7c23 */ /* 0x000fc80008000840 */
[----:B------:R5:W-:Y:S01]  /*1a00*/  MUFU.EX2 R71, R39 ;  /* 0x0000002700477308 */ /* 0x000be20000000800 */
[----:B--2---:R-:W-:Y:S04]  /*1a10*/  STS.U16 [R3+UR5+0x2000], R93 ;  /* 0x0020005d03007988 */ /* 0x004fe80008000405 */
[----:B---3--:R-:W-:Y:S04]  /*1a20*/  STS.U16 [R124+UR5+0x2400], R91 ;  /* 0x0024005b7c007988 */ /* 0x008fe80008000405 */
[----:B----4-:R-:W-:Y:S01]  /*1a30*/  STS.U16 [R124+UR5+0x2c00], R92 ;  /* 0x002c005c7c007988 */ /* 0x010fe20008000405 */
[----:B------:R-:W-:Y:S01]  /*1a40*/  MUFU.EX2 R17, R41 ;  /* 0x0000002900117308 */ /* 0x000fe20000000800 */
[----:B0-----:R-:W-:Y:S01]  /*1a50*/  FMUL R35, R42, 1.4426950216293334961 ;  /* 0x3fb8aa3b2a237820 */ /* 0x001fe20000400000 */
[----:B-----5:R-:W-:Y:S01]  /*1a60*/  FMUL R39, R43, 1.4426950216293334961 ;  /* 0x3fb8aa3b2b277820 */ /* 0x020fe20000400000 */
[----:B------:R-:W-:Y:S01]  /*1a70*/  FFMA R72, R72, UR8, -R7 ;  /* 0x0000000848487c23 */ /* 0x000fe20008000807 */
[----:B------:R-:W-:Y:S01]  /*1a80*/  FMUL R34, R34, 1.4426950216293334961 ;  /* 0x3fb8aa3b22227820 */ /* 0x000fe20000400000 */
[----:B------:R-:W-:-:S03]  /*1a90*/  FFMA R38, R38, UR8, -R64 ;  /* 0x0000000826267c23 */ /* 0x000fc60008000840 */
[----:B------:R0:W-:Y:S01]  /*1aa0*/  MUFU.EX2 R22, R40 ;  /* 0x0000002800167308 */ /* 0x0001e20000000800 */
[----:B------:R-:W-:Y:S01]  /*1ab0*/  BAR.SYNC.DEFER_BLOCKING 0x0 ;  /* 0x0000000000007b1d */ /* 0x000fe20000010000 */
[----:B------:R-:W-:Y:S01]  /*1ac0*/  FMUL R70, R70, 1.4426950216293334961 ;  /* 0x3fb8aa3b46467820 */ /* 0x000fe20000400000 */
[--C-:B------:R-:W-:Y:S01]  /*1ad0*/  FFMA R83, R83, UR8, -R64.reuse ;  /* 0x0000000853537c23 */ /* 0x100fe20008000840 */
[----:B------:R-:W-:Y:S01]  /*1ae0*/  FFMA R78, R78, UR8, -R64 ;  /* 0x000000084e4e7c23 */ /* 0x000fe20008000840 */
[----:B------:R-:W-:-:S03]  /*1af0*/  FMUL R52, R52, 1.4426950216293334961 ;  /* 0x3fb8aa3b34347820 */ /* 0x000fc60000400000 */
[----:B------:R-:W-:Y:S01]  /*1b00*/  MUFU.EX2 R32, R90 ;  /* 0x0000005a00207308 */ /* 0x000fe20000000800 */
[----:B------:R-:W-:Y:S01]  /*1b10*/  FMUL R88, R55, 1.4426950216293334961 ;  /* 0x3fb8aa3b37587820 */ /* 0x000fe20000400000 */
[----:B------:R-:W-:Y:S01]  /*1b20*/  FFMA R82, R82, UR8, -R64 ;  /* 0x0000000852527c23 */ /* 0x000fe20008000840 */
[----:B------:R-:W-:-:S05]  /*1b30*/  FMUL R72, R72, 1.4426950216293334961 ;  /* 0x3fb8aa3b48487820 */ /* 0x000fca0000400000 */
[----:B------:R-:W2:Y:S01]  /*1b40*/  MUFU.EX2 R68, R68 ;  /* 0x0000004400447308 */ /* 0x000ea20000000800 */
[----:B------:R-:W-:Y:S01]  /*1b50*/  FMUL R23, R23, 1.4426950216293334961 ;  /* 0x3fb8aa3b17177820 */ /* 0x000fe20000400000 */
[----:B0-----:R-:W0:Y:S06]  /*1b60*/  LDSM.16.M88.4 R40, [R4+UR5+0x2000] ;  /* 0x002000050428783b */ /* 0x001e2c0008000200 */
[----:B------:R-:W-:Y:S01]  /*1b70*/  MUFU.EX2 R90, R45 ;  /* 0x0000002d005a7308 */ /* 0x000fe20000000800 */
[----:B------:R-:W-:Y:S01]  /*1b80*/  FFMA R108, R66, UR8, -R64 ;  /* 0x00000008426c7c23 */ /* 0x000fe20008000840 */
[----:B------:R-:W-:-:S06]  /*1b90*/  FMUL R82, R82, 1.4426950216293334961 ;  /* 0x3fb8aa3b52527820 */ /* 0x000fcc0000400000 */
[----:B------:R3:W-:Y:S01]  /*1ba0*/  MUFU.EX2 R16, R29 ;  /* 0x0000001d00107308 */ /* 0x0007e20000000800 */
[----:B------:R-:W-:-:S07]  /*1bb0*/  FFMA R66, R30, UR8, -R64 ;  /* 0x000000081e427c23 */ /* 0x000fce0008000840 */
[----:B------:R4:W-:Y:S01]  /*1bc0*/  MUFU.EX2 R45, R28 ;  /* 0x0000001c002d7308 */ /* 0x0009e20000000800 */
[----:B---3--:R-:W-:-:S07]  /*1bd0*/  FADD R29, -R64, R89 ;  /* 0x00000059401d7221 */ /* 0x008fce0000000100 */
[----:B------:R3:W-:Y:S01]  /*1be0*/  MUFU.EX2 R96, R73 ;  /* 0x0000004900607308 */ /* 0x0007e20000000800 */
[----:B----4-:R-:W-:-:S07]  /*1bf0*/  FFMA R28, R79, UR8, -R64 ;  /* 0x000000084f1c7c23 */ /* 0x010fce0008000840 */
[----:B------:R-:W4:Y:S01]  /*1c00*/  MUFU.EX2 R69, R69 ;  /* 0x0000004500457308 */ /* 0x000f220000000800 */
[----:B---3--:R-:W-:Y:S01]  /*1c10*/  FMUL R73, R15, 1.4426950216293334961 ;  /* 0x3fb8aa3b0f497820 */ /* 0x008fe20000400000 */
[----:B------:R-:W-:Y:S01]  /*1c20*/  FMUL R15, R38, 1.4426950216293334961 ;  /* 0x3fb8aa3b260f7820 */ /* 0x000fe20000400000 */
[----:B------:R-:W-:Y:S01]  /*1c30*/  FMUL R38, R78, 1.4426950216293334961 ;  /* 0x3fb8aa3b4e267820 */ /* 0x000fe20000400000 */
[----:B------:R-:W-:Y:S01]  /*1c40*/  FFMA R78, R46, UR8, -R64 ;  /* 0x000000082e4e7c23 */ /* 0x000fe20008000840 */
[----:B------:R-:W-:-:S03]  /*1c50*/  FMUL R46, R29, 1.4426950216293334961 ;  /* 0x3fb8aa3b1d2e7820 */ /* 0x000fc60000400000 */
[----:B------:R3:W-:Y:S01]  /*1c60*/  MUFU.EX2 R55, R34 ;  /* 0x0000002200377308 */ /* 0x0007e20000000800 */
[----:B------:R-:W-:-:S07]  /*1c70*/  FFMA R77, R47, UR8, -R64 ;  /* 0x000000082f4d7c23 */ /* 0x000fce0008000840 */
[----:B------:R5:W-:Y:S01]  /*1c80*/  MUFU.EX2 R99, R70 ;  /* 0x0000004600637308 */ /* 0x000be20000000800 */
[----:B---3--:R-:W-:Y:S01]  /*1c90*/  FMUL R34, R83, 1.4426950216293334961 ;  /* 0x3fb8aa3b53227820 */ /* 0x008fe20000400000 */
[--C-:B------:R-:W-:Y:S01]  /*1ca0*/  FFMA R83, R67, UR8, -R64.reuse ;  /* 0x0000000843537c23 */ /* 0x100fe20008000840 */
[----:B------:R-:W-:Y:S01]  /*1cb0*/  FMUL R67, R28, 1.4426950216293334961 ;  /* 0x3fb8aa3b1c437820 */ /* 0x000fe20000400000 */
[--C-:B-----5:R-:W-:Y:S01]  /*1cc0*/  FFMA R70, R27, UR8, -R64.reuse ;  /* 0x000000081b467c23 */ /* 0x120fe20008000840 */
[----:B------:R-:W-:-:S03]  /*1cd0*/  FFMA R27, R31, UR8, -R64 ;  /* 0x000000081f1b7c23 */ /* 0x000fc60008000840 */
[----:B------:R-:W3:Y:S01]  /*1ce0*/  MUFU.EX2 R52, R52 ;  /* 0x0000003400347308 */ /* 0x000ee20000000800 */
[----:B------:R-:W5:Y:S01]  /*1cf0*/  LDSM.16.M88.4 R28, [R4+UR5+0x2800] ;  /* 0x00280005041c783b */ /* 0x000f620008000200 */
[----:B-1----:R-:W-:-:S06]  /*1d00*/  FADD R47, R86, R87 ;  /* 0x00000057562f7221 */ /* 0x002fcc0000000000 */
[----:B------:R-:W-:Y:S01]  /*1d10*/  MUFU.EX2 R97, R72 ;  /* 0x0000004800617308 */ /* 0x000fe20000000800 */
[----:B------:R-:W-:-:S07]  /*1d20*/  FFMA R79, R74, UR8, -R64 ;  /* 0x000000084a4f7c23 */ /* 0x000fce0008000840 */
[----:B------:R-:W1:Y:S01]  /*1d30*/  MUFU.EX2 R60, R60 ;  /* 0x0000003c003c7308 */ /* 0x000e620000000800 */
[----:B--2---:R-:W-:-:S07]  /*1d40*/  FADD R74, R68, R47 ;  /* 0x0000002f444a7221 */ /* 0x004fce0000000000 */
[----:B------:R-:W-:Y:S01]  /*1d50*/  MUFU.EX2 R72, R23 ;  /* 0x0000001700487308 */ /* 0x000fe20000000800 */
[----:B------:R-:W-:-:S07]  /*1d60*/  FMUL R11, R11, 1.4426950216293334961 ;  /* 0x3fb8aa3b0b0b7820 */ /* 0x000fce0000400000 */
[----:B------:R2:W-:Y:S08]  /*1d70*/  MUFU.EX2 R23, R82 ;  /* 0x0000005200177308 */ /* 0x0005f00000000800 */
[----:B------:R-:W0:Y:S01]  /*1d80*/  MUFU.EX2 R84, R84 ;  /* 0x0000005400547308 */ /* 0x000e220000000800 */
[--C-:B--2---:R-:W-:Y:S01]  /*1d90*/  FFMA R82, R75, UR8, -R64.reuse ;  /* 0x000000084b527c23 */ /* 0x104fe20008000840 */
[----:B------:R-:W-:-:S06]  /*1da0*/  FFMA R75, R26, UR8, -R64 ;  /* 0x000000081a4b7c23 */ /* 0x000fcc0008000840 */
[----:B------:R2:W0:Y:S01]  /*1db0*/  MUFU.EX2 R26, R46 ;  /* 0x0000002e001a7308 */ /* 0x0004220000000800 */
[----:B------:R-:W-:Y:S01]  /*1dc0*/  FFMA R61, R61, UR8, -R7 ;  /* 0x000000083d3d7c23 */ /* 0x000fe20008000807 */
[----:B----4-:R-:W-:-:S06]  /*1dd0*/  FADD R47, R69, R74 ;  /* 0x0000004a452f7221 */ /* 0x010fcc0000000000 */
[----:B------:R-:W4:Y:S01]  /*1de0*/  MUFU.EX2 R53, R53 ;  /* 0x0000003500357308 */ /* 0x000f220000000800 */
[----:B------:R-:W-:Y:S01]  /*1df0*/  FFMA R44, R44, UR8, -R7 ;  /* 0x000000082c2c7c23 */ /* 0x000fe20008000807 */
[----:B------:R-:W-:Y:S01]  /*1e00*/  FMUL R61, R61, 1.4426950216293334961 ;  /* 0x3fb8aa3b3d3d7820 */ /* 0x000fe20000400000 */
[----:B---3--:R-:W-:Y:S01]  /*1e10*/  FADD R47, R52, R47 ;  /* 0x0000002f342f7221 */ /* 0x008fe20000000000 */
[----:B------:R-:W-:-:S04]  /*1e20*/  FFMA R62, R62, UR8, -R64 ;  /* 0x000000083e3e7c23 */ /* 0x000fc80008000840 */
[----:B------:R-:W3:Y:S01]  /*1e30*/  MUFU.EX2 R81, R81 ;  /* 0x0000005100517308 */ /* 0x000ee20000000800 */
[----:B------:R-:W-:Y:S01]  /*1e40*/  FMUL R44, R44, 1.4426950216293334961 ;  /* 0x3fb8aa3b2c2c7820 */ /* 0x000fe20000400000 */
[----:B------:R-:W-:Y:S01]  /*1e50*/  FFMA R63, R63, UR8, -R64 ;  /* 0x000000083f3f7c23 */ /* 0x000fe20008000840 */
[----:B-1----:R-:W-:Y:S01]  /*1e60*/  FADD R74, R45, R60 ;  /* 0x0000003c2d4a7221 */ /* 0x002fe20000000000 */
[----:B------:R-:W-:-:S04]  /*1e70*/  F2FP.BF16.F32.PACK_AB R45, R60, R45 ;  /* 0x0000002d3c2d723e */ /* 0x000fc800000010ff */
[----:B------:R-:W1:Y:S01]  /*1e80*/  MUFU.EX2 R11, R11 ;  /* 0x0000000b000b7308 */ /* 0x000e620000000800 */
[----:B------:R-:W-:Y:S01]  /*1e90*/  FMUL R60, R22, R48 ;  /* 0x00000030163c7220 */ /* 0x000fe20000400000 */
[----:B--2---:R-:W-:Y:S01]  /*1ea0*/  F2FP.BF16.F32.PACK_AB R46, R69, R68 ;  /* 0x00000044452e723e */ /* 0x004fe200000010ff */
[----:B0-----:R-:W-:Y:S01]  /*1eb0*/  FADD R48, R84, R47 ;  /* 0x0000002f54307221 */ /* 0x001fe20000000000 */
[----:B------:R-:W-:-:S04]  /*1ec0*/  FMUL R68, R62, 1.4426950216293334961 ;  /* 0x3fb8aa3b3e447820 */ /* 0x000fc80000400000 */
[----:B------:R-:W0:Y:S01]  /*1ed0*/  MUFU.EX2 R88, R88 ;  /* 0x0000005800587308 */ /* 0x000e220000000800 */
[----:B------:R-:W-:Y:S01]  /*1ee0*/  FMUL R69, R63, 1.4426950216293334961 ;  /* 0x3fb8aa3b3f457820 */ /* 0x000fe20000400000 */
[C---:B------:R-:W-:Y:S01]  /*1ef0*/  FMUL R62, R26.reuse, R50 ;  /* 0x000000321a3e7220 */ /* 0x040fe20000400000 */
[----:B------:R-:W-:Y:S01]  /*1f00*/  FMUL R63, R26, R51 ;  /* 0x000000331a3f7220 */ /* 0x000fe20000400000 */
[----:B------:R-:W-:-:S04]  /*1f10*/  F2FP.BF16.F32.PACK_AB R47, R54, R99 ;  /* 0x00000063362f723e */ /* 0x000fc800000010ff */
[----:B------:R-:W2:Y:S01]  /*1f20*/  MUFU.EX2 R12, R12 ;  /* 0x0000000c000c7308 */ /* 0x000ea20000000800 */
[----:B----4-:R-:W-:-:S07]  /*1f30*/  FADD R48, R53, R48 ;  /* 0x0000003035307221 */ /* 0x010fce0000000000 */
[----:B------:R4:W-:Y:S01]  /*1f40*/  MUFU.EX2 R80, R61 ;  /* 0x0000003d00507308 */ /* 0x0009e20000000800 */
[----:B------:R-:W-:-:S07]  /*1f50*/  F2FP.BF16.F32.PACK_AB R52, R84, R52 ;  /* 0x000000345434723e */ /* 0x000fce00000010ff */
[----:B------:R0:W-:Y:S01]  /*1f60*/  MUFU.EX2 R101, R44 ;  /* 0x0000002c00657308 */ /* 0x0001e20000000800 */
[----:B----4-:R-:W-:Y:S01]  /*1f70*/  FMUL R61, R22, R49 ;  /* 0x00000031163d7220 */ /* 0x010fe20000400000 */
[----:B------:R-:W-:Y:S01]  /*1f80*/  FADD R49, R99, R74 ;  /* 0x0000004a63317221 */ /* 0x000fe20000000000 */
[----:B------:R-:W-:Y:S01]  /*1f90*/  FADD R84, R85, R48 ;  /* 0x0000003055547221 */ /* 0x000fe20000000000 */
[----:B0-----:R-:W-:Y:S02]  /*1fa0*/  F2FP.BF16.F32.PACK_AB R44, R87, R86 ;  /* 0x00000056572c723e */ /* 0x001fe400000010ff */
[----:B------:R-:W-:Y:S01]  /*1fb0*/  FADD R86, R54, R49 ;  /* 0x0000003136567221 */ /* 0x000fe20000000000 */
[----:B------:R-:W-:Y:S01]  /*1fc0*/  F2FP.BF16.F32.PACK_AB R54, R85, R53 ;  /* 0x000000355536723e */ /* 0x000fe200000010ff */
[----:B------:R-:W-:Y:S01]  /*1fd0*/  FMUL R56, R22, R56 ;  /* 0x0000003816387220 */ /* 0x000fe20000400000 */
[----:B------:R-:W-:Y:S02]  /*1fe0*/  FMUL R58, R26, R58 ;  /* 0x0000003a1a3a7220 */ /* 0x000fe40000400000 */
[----:B------:R-:W-:Y:S01]  /*1ff0*/  HMMA.16816.F32.BF16 R60, R44, R40, R60 ;  /* 0x000000282c3c723c */ /* 0x000fe2000004183c */
[----:B---3--:R-:W-:Y:S01]  /*2000*/  FADD R41, R81, R86 ;  /* 0x0000005651297221 */ /* 0x008fe20000000000 */
[----:B-1----:R-:W-:Y:S01]  /*2010*/  FADD R53, R11, R84 ;  /* 0x000000540b357221 */ /* 0x002fe20000000000 */
[----:B------:R-:W-:Y:S01]  /*2020*/  FMUL R57, R22, R57 ;  /* 0x0000003916397220 */ /* 0x000fe20000400000 */
[----:B------:R-:W-:Y:S01]  /*2030*/  FMUL R59, R26, R59 ;  /* 0x0000003b1a3b7220 */ /* 0x000fe20000400000 */
[----:B------:R-:W0:Y:S01]  /*2040*/  MUFU.EX2 R73, R73 ;  /* 0x0000004900497308 */ /* 0x000e220000000800 */
[----:B------:R-:W-:Y:S01]  /*2050*/  FADD R40, R88, R41 ;  /* 0x0000002958287221 */ /* 0x000fe20000000000 */
[----:B--2---:R-:W-:Y:S01]  /*2060*/  FADD R41, R12, R53 ;  /* 0x000000350c297221 */ /* 0x004fe20000000000 */
[----:B------:R-:W-:Y:S01]  /*2070*/  F2FP.BF16.F32.PACK_AB R53, R88, R81 ;  /* 0x000000515835723e */ /* 0x000fe200000010ff */
[----:B------:R-:W1:Y:S01]  /*2080*/  LDSM.16.M88.4 R48, [R120+UR5+0x2000] ;  /* 0x002000057830783b */ /* 0x000e620008000200 */
[----:B------:R-:W-:-:S03]  /*2090*/  FADD R81, R55, R40 ;  /* 0x0000002837517221 */ /* 0x000fc60000000000 */
[----:B------:R-:W2:Y:S01]  /*20a0*/  MUFU.EX2 R13, R13 ;  /* 0x0000000d000d7308 */ /* 0x000ea20000000800 */
[----:B-----5:R-:W-:Y:S01]  /*20b0*/  HMMA.16816.F32.BF16 R56, R44, R28, R56 ;  /* 0x0000001c2c38723c */ /* 0x020fe20000041838 */
[----:B------:R-:W3:Y:S01]  /*20c0*/  LDSM.16.M88.4 R44, [R120+UR5+0x2800] ;  /* 0x00280005782c783b */ /* 0x000ee20008000200 */
[----:B------:R-:W-:-:S05]  /*20d0*/  FADD R81, R14, R81 ;  /* 0x000000510e517221 */ /* 0x000fca0000000000 */
[----:B------:R-:W4:Y:S01]  /*20e0*/  MUFU.EX2 R15, R15 ;  /* 0x0000000f000f7308 */ /* 0x000f220000000800 */
[----:B------:R-:W-:Y:S01]  /*20f0*/  FADD R28, R72, R81 ;  /* 0x00000051481c7221 */ /* 0x000fe20000000000 */
[----:B------:R-:W-:-:S06]  /*2100*/  FADD R40, R10, R41 ;  /* 0x000000290a287221 */ /* 0x000fcc0000000000 */
[----:B------:R-:W5:Y:S01]  /*2110*/  MUFU.EX2 R21, R21 ;  /* 0x0000001500157308 */ /* 0x000f620000000800 */
[----:B0-----:R-:W-:Y:S01]  /*2120*/  FADD R28, R73, R28 ;  /* 0x0000001c491c7221 */ /* 0x001fe20000000000 */
[----:B------:R-:W-:Y:S01]  /*2130*/  F2FP.BF16.F32.PACK_AB R55, R14, R55 ;  /* 0x000000370e37723e */ /* 0x000fe200000010ff */
[----:B--2---:R-:W-:-:S05]  /*2140*/  FADD R29, R13, R40 ;  /* 0x000000280d1d7221 */ /* 0x004fca0000000000 */
[----:B------:R-:W0:Y:S01]  /*2150*/  MUFU.EX2 R34, R34 ;  /* 0x0000002200227308 */ /* 0x000e220000000800 */
[----:B----4-:R-:W-:Y:S01]  /*2160*/  FADD R40, R15, R28 ;  /* 0x0000001c0f287221 */ /* 0x010fe20000000000 */
[----:B------:R-:W-:Y:S01]  /*2170*/  F2FP.BF16.F32.PACK_AB R14, R13, R10 ;  /* 0x0000000a0d0e723e */ /* 0x000fe200000010ff */
[----:B------:R-:W-:-:S05]  /*2180*/  FMUL R10, R82, 1.4426950216293334961 ;  /* 0x3fb8aa3b520a7820 */ /* 0x000fca0000400000 */
[----:B------:R-:W2:Y:S01]  /*2190*/  MUFU.EX2 R33, R33 ;  /* 0x0000002100217308 */ /* 0x000ea20000000800 */
[----:B------:R-:W-:Y:S01]  /*21a0*/  FADD R82, R20, R29 ;  /* 0x0000001d14527221 */ /* 0x000fe20000000000 */
[----:B------:R-:W-:-:S06]  /*21b0*/  FADD R40, R71, R40 ;  /* 0x0000002847287221 */ /* 0x000fcc0000000000 */
[----:B------:R-:W4:Y:S01]  /*21c0*/  MUFU.EX2 R35, R35 ;  /* 0x0000002300237308 */ /* 0x000f220000000800 */
[----:B------:R-:W-:Y:S01]  /*21d0*/  HMMA.16816.F32.BF16 R60, R52, R42, R60 ;  /* 0x0000002a343c723c */ /* 0x000fe2000004183c */
[C---:B-----5:R-:W-:Y:S01]  /*21e0*/  FADD R29, R21.reuse, R82 ;  /* 0x00000052151d7221 */ /* 0x060fe20000000000 */
[----:B------:R-:W-:-:S05]  /*21f0*/  F2FP.BF16.F32.PACK_AB R28, R21, R20 ;  /* 0x00000014151c723e */ /* 0x000fca00000010ff */
[----:B------:R-:W5:Y:S01]  /*2200*/  MUFU.EX2 R39, R39 ;  /* 0x0000002700277308 */ /* 0x000f620000000800 */
[----:B------:R-:W-:Y:S01]  /*2210*/  HMMA.16816.F32.BF16 R56, R52, R30, R56 ;  /* 0x0000001e3438723c */ /* 0x000fe20000041838 */
[----:B------:R-:W-:Y:S01]  /*2220*/  FADD R21, R23, R40 ;  /* 0x0000002817157221 */ /* 0x000fe20000000000 */
[----:B------:R-:W-:-:S05]  /*2230*/  FADD R30, R32, R29 ;  /* 0x0000001d201e7221 */ /* 0x000fca0000000000 */
[----:B------:R-:W1:Y:S01]  /*2240*/  MUFU.EX2 R38, R38 ;  /* 0x0000002600267308 */ /* 0x000e620000000800 */
[----:B0-----:R-:W-:Y:S01]  /*2250*/  FADD R40, R34, R21 ;  /* 0x0000001522287221 */ /* 0x001fe20000000000 */
[----:B--2---:R-:W-:-:S06]  /*2260*/  FADD R29, R33, R30 ;  /* 0x0000001e211d7221 */ /* 0x004fcc0000000000 */
[----:B------:R-:W0:Y:S01]  /*2270*/  MUFU.EX2 R37, R37 ;  /* 0x0000002500257308 */ /* 0x000e220000000800 */
[----:B----4-:R-:W-:Y:S01]  /*2280*/  FADD R40, R35, R40 ;  /* 0x0000002823287221 */ /* 0x010fe20000000000 */
[----:B------:R-:W-:-:S06]  /*2290*/  FMUL R74, R108, 1.4426950216293334961 ;  /* 0x3fb8aa3b6c4a7820 */ /* 0x000fcc0000400000 */
[----:B------:R-:W2:Y:S01]  /*22a0*/  MUFU.EX2 R67, R67 ;  /* 0x0000004300437308 */ /* 0x000ea20000000800 */
[----:B------:R-:W-:Y:S01]  /*22b0*/  F2FP.BF16.F32.PACK_AB R30, R33, R32 ;  /* 0x00000020211e723e */ /* 0x000fe200000010ff */
[----:B------:R-:W-:Y:S01]  /*22c0*/  FADD R32, R36, R29 ;  /* 0x0000001d24207221 */ /* 0x000fe20000000000 */
[----:B------:R-:W-:-:S05]  /*22d0*/  F2FP.BF16.F32.PACK_AB R12, R12, R11 ;  /* 0x0000000b0c0c723e */ /* 0x000fca00000010ff */
[----:B------:R-:W4:Y:S01]  /*22e0*/  MUFU.EX2 R68, R68 ;  /* 0x0000004400447308 */ /* 0x000f220000000800 */
[----:B------:R-:W-:Y:S01]  /*22f0*/  F2FP.BF16.F32.PACK_AB R13, R73, R72 ;  /* 0x00000048490d723e */ /* 0x000fe200000010ff */
[----:B-----5:R-:W-:Y:S01]  /*2300*/  FADD R29, R39, R40 ;  /* 0x00000028271d7221 */ /* 0x020fe20000000000 */
[----:B------:R-:W-:Y:S01]  /*2310*/  F2FP.BF16.F32.PACK_AB R15, R71, R15 ;  /* 0x0000000f470f723e */ /* 0x000fe200000010ff */
[----:B------:R-:W-:Y:S01]  /*2320*/  FMUL R83, R83, 1.4426950216293334961 ;  /* 0x3fb8aa3b53537820 */ /* 0x000fe20000400000 */
[----:B------:R-:W-:-:S03]  /*2330*/  FMUL R79, R79, 1.4426950216293334961 ;  /* 0x3fb8aa3b4f4f7820 */ /* 0x000fc60000400000 */
[----:B------:R-:W5:Y:S01]  /*2340*/  MUFU.EX2 R69, R69 ;  /* 0x0000004500457308 */ /* 0x000f620000000800 */
[----:B-1----:R-:W-:Y:S01]  /*2350*/  FADD R52, R38, R29 ;  /* 0x0000001d26347221 */ /* 0x002fe20000000000 */
[C---:B------:R-:W-:Y:S01]  /*2360*/  HMMA.16816.F32.BF16 R60, R12.reuse, R48, R60 ;  /* 0x000000300c3c723c */ /* 0x040fe2000004183c */
[----:B------:R-:W1:Y:S05]  /*2370*/  LDSM.16.M88.4 R40, [R4+UR5+0x2080] ;  /* 0x002080050428783b */ /* 0x000e6a0008000200 */
[----:B------:R-:W5:Y:S02]  /*2380*/  MUFU.EX2 R74, R74 ;  /* 0x0000004a004a7308 */ /* 0x000f640000000800 */
[----:B---3--:R-:W-:Y:S01]  /*2390*/  HMMA.16816.F32.BF16 R56, R12, R44, R56 ;  /* 0x0000002c0c38723c */ /* 0x008fe20000041838 */
[----:B------:R-:W3:Y:S01]  /*23a0*/  LDSM.16.M88.4 R12, [R4+UR5+0x2880] ;  /* 0x00288005040c783b */ /* 0x000ee20008000200 */
[----:B0-----:R-:W-:Y:S01]  /*23b0*/  FADD R48, R37, R32 ;  /* 0x0000002025307221 */ /* 0x001fe20000000000 */
[----:B--2---:R-:W-:-:S03]  /*23c0*/  FADD R31, R67, R52 ;  /* 0x00000034431f7221 */ /* 0x004fc60000000000 */
[----:B------:R-:W0:Y:S01]  /*23d0*/  MUFU.EX2 R11, R83 ;  /* 0x00000053000b7308 */ /* 0x000e220000000800 */
[----:B------:R-:W-:Y:S01]  /*23e0*/  F2FP.BF16.F32.PACK_AB R29, R34, R23 ;  /* 0x00000017221d723e */ /* 0x000fe200000010ff */
[----:B------:R-:W-:Y:S01]  /*23f0*/  FADD R33, R95, R48 ;  /* 0x000000305f217221 */ /* 0x000fe20000000000 */
[----:B----4-:R-:W-:Y:S01]  /*2400*/  FADD R34, R68, R31 ;  /* 0x0000001f44227221 */ /* 0x010fe20000000000 */
[----:B------:R-:W-:-:S04]  /*2410*/  FMUL R20, R78, 1.4426950216293334961 ;  /* 0x3fb8aa3b4e147820 */ /* 0x000fc80000400000 */
[----:B------:R-:W2:Y:S01]  /*2420*/  MUFU.EX2 R79, R79 ;  /* 0x0000004f004f7308 */ /* 0x000ea20000000800 */
[----:B------:R-:W-:Y:S01]  /*2430*/  FADD R33, R80, R33 ;  /* 0x0000002150217221 */ /* 0x000fe20000000000 */
[----:B-----5:R-:W-:Y:S01]  /*2440*/  FADD R45, R69, R34 ;  /* 0x00000022452d7221 */ /* 0x020fe20000000000 */
[----:B------:R-:W-:Y:S01]  /*2450*/  FMUL R21, R77, 1.4426950216293334961 ;  /* 0x3fb8aa3b4d157820 */ /* 0x000fe20000400000 */
[----:B------:R-:W-:-:S04]  /*2460*/  F2FP.BF16.F32.PACK_AB R31, R39, R35 ;  /* 0x00000023271f723e */ /* 0x000fc800000010ff */
[----:B------:R-:W4:Y:S01]  /*2470*/  MUFU.EX2 R10, R10 ;  /* 0x0000000a000a7308 */ /* 0x000f220000000800 */
[----:B------:R-:W-:Y:S01]  /*2480*/  FADD R33, R100, R33 ;  /* 0x0000002164217221 */ /* 0x000fe20000000000 */
[----:B------:R-:W-:Y:S01]  /*2490*/  FADD R48, R74, R45 ;  /* 0x0000002d4a307221 */ /* 0x000fe20000000000 */
[----:B------:R-:W-:-:S05]  /*24a0*/  FMUL R75, R75, 1.4426950216293334961 ;  /* 0x3fb8aa3b4b4b7820 */ /* 0x000fca0000400000 */
[----:B------:R-:W5:Y:S01]  /*24b0*/  MUFU.EX2 R20, R20 ;  /* 0x0000001400147308 */ /* 0x000f620000000800 */
[----:B------:R-:W-:Y:S01]  /*24c0*/  FADD R44, R98, R33 ;  /* 0x00000021622c7221 */ /* 0x000fe20000000000 */
[----:B0-----:R-:W-:Y:S01]  /*24d0*/  FADD R48, R11, R48 ;  /* 0x000000300b307221 */ /* 0x001fe20000000000 */
[----:B------:R-:W-:Y:S01]  /*24e0*/  FMUL R23, R70, 1.4426950216293334961 ;  /* 0x3fb8aa3b46177820 */ /* 0x000fe20000400000 */
[----:B------:R-:W-:Y:S01]  /*24f0*/  F2FP.BF16.F32.PACK_AB R32, R37, R36 ;  /* 0x000000242520723e */ /* 0x000fe200000010ff */
[----:B------:R-:W-:Y:S03]  /*2500*/  HMMA.16816.F32.BF16 R60, R28, R50, R60 ;  /* 0x000000321c3c723c */ /* 0x000fe6000004183c */
[----:B------:R-:W0:Y:S01]  /*2510*/  MUFU.EX2 R21, R21 ;  /* 0x0000001500157308 */ /* 0x000e220000000800 */
[----:B------:R-:W-:Y:S01]  /*2520*/  FADD R35, R97, R44 ;  /* 0x0000002c61237221 */ /* 0x000fe20000000000 */
[----:B--2---:R-:W-:Y:S01]  /*2530*/  FADD R39, R79, R48 ;  /* 0x000000304f277221 */ /* 0x004fe20000000000 */
[----:B------:R-:W-:-:S02]  /*2540*/  FMUL R37, R66, 1.4426950216293334961 ;  /* 0x3fb8aa3b42257820 */ /* 0x000fc40000400000 */
[----:B------:R-:W-:Y:S03]  /*2550*/  HMMA.16816.F32.BF16 R56, R28, R46, R56 ;  /* 0x0000002e1c38723c */ /* 0x000fe60000041838 */
[----:B------:R-:W2:Y:S01]  /*2560*/  MUFU.EX2 R76, R76 ;  /* 0x0000004c004c7308 */ /* 0x000ea20000000800 */
[----:B------:R-:W-:Y:S01]  /*2570*/  F2FP.BF16.F32.PACK_AB R33, R67, R38 ;  /* 0x000000264321723e */ /* 0x000fe200000010ff */
[----:B------:R-:W-:Y:S01]  /*2580*/  FADD R38, R96, R35 ;  /* 0x0000002360267221 */ /* 0x000fe20000000000 */
[----:B----4-:R-:W-:Y:S01]  /*2590*/  FADD R39, R10, R39 ;  /* 0x000000270a277221 */ /* 0x010fe20000000000 */
[----:B------:R-:W-:-:S04]  /*25a0*/  FMUL R27, R27, 1.4426950216293334961 ;  /* 0x3fb8aa3b1b1b7820 */ /* 0x000fc80000400000 */
[----:B------:R-:W-:Y:S08]  /*25b0*/  MUFU.EX2 R24, R24 ;  /* 0x0000001800187308 */ /* 0x000ff00000000800 */
[----:B------:R-:W4:Y:S01]  /*25c0*/  MUFU.EX2 R36, R75 ;  /* 0x0000004b00247308 */ /* 0x000f220000000800 */
[----:B------:R-:W-:Y:S01]  /*25d0*/  FFMA R18, R18, UR8, -R64 ;  /* 0x0000000812127c23 */ /* 0x000fe20008000840 */
[----:B------:R-:W-:Y:S01]  /*25e0*/  FADD R29, R101, R38 ;  /* 0x00000026651d7221 */ /* 0x000fe20000000000 */
[----:B-----5:R-:W-:-:S05]  /*25f0*/  FADD R28, R20, R39 ;  /* 0x00000027141c7221 */ /* 0x020fca0000000000 */
[----:B------:R-:W5:Y:S01]  /*2600*/  MUFU.EX2 R23, R23 ;  /* 0x0000001700177308 */ /* 0x000f620000000800 */
[----:B------:R-:W-:Y:S01]  /*2610*/  FFMA R19, R19, UR8, -R64 ;  /* 0x0000000813137c23 */ /* 0x000fe20008000840 */
[----:B------:R-:W-:Y:S01]  /*2620*/  F2FP.BF16.F32.PACK_AB R34, R80, R95 ;  /* 0x0000005f5022723e */ /* 0x000fe200000010ff */
[----:B------:R-:W-:Y:S01]  /*2630*/  FMUL R18, R18, 1.4426950216293334961 ;  /* 0x3fb8aa3b12127820 */ /* 0x000fe20000400000 */
[----:B------:R-:W-:Y:S01]  /*2640*/  F2FP.BF16.F32.PACK_AB R35, R69, R68 ;  /* 0x000000444523723e */ /* 0x000fe200000010ff */
[----:B------:R-:W3:Y:S03]  /*2650*/  LDSM.16.M88.4 R48, [R120+UR5+0x2080] ;  /* 0x002080057830783b */ /* 0x000ee60008000200 */
[----:B------:R-:W1:Y:S01]  /*2660*/  MUFU.EX2 R25, R25 ;  /* 0x0000001900197308 */ /* 0x000e620000000800 */
[----:B------:R-:W-:Y:S01]  /*2670*/  FADD R29, R90, R29 ;  /* 0x0000001d5a1d7221 */ /* 0x000fe20000000000 */
[----:B0-----:R-:W-:-:S06]  /*2680*/  FADD R31, R21, R28 ;  /* 0x0000001c151f7221 */ /* 0x001fcc0000000000 */
[----:B------:R-:W0:Y:S01]  /*2690*/  MUFU.EX2 R37, R37 ;  /* 0x0000002500257308 */ /* 0x000e220000000800 */
[----:B------:R-:W-:Y:S01]  /*26a0*/  FMUL R19, R19, 1.4426950216293334961 ;  /* 0x3fb8aa3b13137820 */ /* 0x000fe20000400000 */
[----:B--2---:R-:W-:Y:S01]  /*26b0*/  FADD R29, R76, R29 ;  /* 0x0000001d4c1d7221 */ /* 0x004fe20000000000 */
[----:B----4-:R-:W-:-:S05]  /*26c0*/  FADD R30, R36, R31 ;  /* 0x0000001f241e7221 */ /* 0x010fca0000000000 */
[----:B------:R-:W2:Y:S01]  /*26d0*/  MUFU.EX2 R27, R27 ;  /* 0x0000001b001b7308 */ /* 0x000ea20000000800 */
[----:B-1----:R-:W-:Y:S01]  /*26e0*/  HMMA.16816.F32.BF16 R60, R32, R40, R60 ;  /* 0x00000028203c723c */ /* 0x002fe2000004183c */
[----:B------:R-:W-:Y:S01]  /*26f0*/  FADD R40, R24, R29 ;  /* 0x0000001d18287221 */ /* 0x000fe20000000000 */
[----:B-----5:R-:W-:-:S05]  /*2700*/  FADD R44, R23, R30 ;  /* 0x0000001e172c7221 */ /* 0x020fca0000000000 */
[----:B------:R-:W1:Y:S01]  /*2710*/  MUFU.EX2 R38, R18 ;  /* 0x0000001200267308 */ /* 0x000e620000000800 */
[----:B---3--:R-:W-:Y:S01]  /*2720*/  HMMA.16816.F32.BF16 R32, R32, R12, R56 ;  /* 0x0000000c2020723c */ /* 0x008fe20000041838 */
[----:B------:R-:W-:Y:S01]  /*2730*/  LDSM.16.M88.4 R56, [R120+UR5+0x2880] ;  /* 0x002880057838783b */ /* 0x000fe20008000200 */
[----:B------:R-:W-:-:S05]  /*2740*/  FADD R29, R25, R40 ;  /* 0x00000028191d7221 */ /* 0x000fca0000000000 */
[----:B------:R-:W3:Y:S01]  /*2750*/  MUFU.EX2 R65, R65 ;  /* 0x0000004100417308 */ /* 0x000ee20000000800 */
[----:B0-----:R-:W-:-:S07]  /*2760*/  FADD R44, R37, R44 ;  /* 0x0000002c252c7221 */ /* 0x001fce0000000000 */
[----:B------:R-:W0:Y:S01]  /*2770*/  MUFU.EX2 R19, R19 ;  /* 0x0000001300137308 */ /* 0x000e220000000800 */
[----:B------:R-:W-:Y:S01]  /*2780*/  FADD R12, R16, R29 ;  /* 0x0000001d100c7221 */ /* 0x000fe20000000000 */
[----:B--2---:R-:W-:Y:S01]  /*2790*/  FADD R13, R27, R44 ;  /* 0x0000002c1b0d7221 */ /* 0x004fe20000000000 */
[----:B------:R-:W-:Y:S02]  /*27a0*/  F2FP.BF16.F32.PACK_AB R28, R98, R100 ;  /* 0x00000064621c723e */ /* 0x000fe400000010ff */
[----:B------:R-:W-:Y:S01]  /*27b0*/  FADD R12, R17, R12 ;  /* 0x0000000c110c7221 */ /* 0x000fe20000000000 */
[----:B-1----:R-:W-:Y:S01]  /*27c0*/  FADD R18, R38, R13 ;  /* 0x0000000d26127221 */ /* 0x002fe20000000000 */
[----:B------:R-:W-:Y:S02]  /*27d0*/  F2FP.BF16.F32.PACK_AB R30, R96, R97 ;  /* 0x00000061601e723e */ /* 0x000fe400000010ff */
[----:B------:R-:W-:Y:S02]  /*27e0*/  F2FP.BF16.F32.PACK_AB R29, R11, R74 ;  /* 0x0000004a0b1d723e */ /* 0x000fe400000010ff */
[----:B------:R-:W-:Y:S01]  /*27f0*/  F2FP.BF16.F32.PACK_AB R31, R10, R79 ;  /* 0x0000004f0a1f723e */ /* 0x000fe200000010ff */
[----:B---3--:R-:W-:Y:S01]  /*2800*/  FADD R10, R65, R12 ;  /* 0x0000000c410a7221 */ /* 0x008fe20000000000 */
[----:B0-----:R-:W-:-:S05]  /*2810*/  FADD R18, R19, R18 ;  /* 0x0000001213127221 */ /* 0x001fca0000000000 */
[C---:B------:R-:W-:Y:S01]  /*2820*/  HMMA.16816.F32.BF16 R60, R28.reuse, R42, R60 ;  /* 0x0000002a1c3c723c */ /* 0x040fe2000004183c */
[----:B------:R-:W0:Y:S04]  /*2830*/  SHFL.BFLY PT, R11, R10, 0x2, 0x1f ;  /* 0x0c401f000a0b7f89 */ /* 0x000e2800000e0000 */
[----:B------:R-:W1:Y:S03]  /*2840*/  SHFL.BFLY PT, R39, R18, 0x2, 0x1f ;  /* 0x0c401f0012277f89 */ /* 0x000e6600000e0000 */
[----:B------:R-:W-:Y:S01]  /*2850*/  HMMA.16816.F32.BF16 R32, R28, R14, R32 ;  /* 0x0000000e1c20723c */ /* 0x000fe20000041820 */
[----:B------:R-:W-:Y:S02]  /*2860*/  F2FP.BF16.F32.PACK_AB R12, R90, R101 ;  /* 0x000000655a0c723e */ /* 0x000fe400000010ff */
[----:B------:R-:W-:-:S02]  /*2870*/  F2FP.BF16.F32.PACK_AB R14, R24, R76 ;  /* 0x0000004c180e723e */ /* 0x000fc400000010ff */
[----:B------:R-:W-:Y:S02]  /*2880*/  F2FP.BF16.F32.PACK_AB R13, R21, R20 ;  /* 0x00000014150d723e */ /* 0x000fe400000010ff */
[----:B------:R-:W-:-:S07]  /*2890*/  F2FP.BF16.F32.PACK_AB R15, R23, R36 ;  /* 0x00000024170f723e */ /* 0x000fce00000010ff */
[----:B------:R-:W-:Y:S01]  /*28a0*/  HMMA.16816.F32.BF16 R60, R12, R48, R60 ;  /* 0x000000300c3c723c */ /* 0x000fe2000004183c */
[----:B0-----:R-:W-:-:S07]  /*28b0*/  FADD R11, R10, R11 ;  /* 0x0000000b0a0b7221 */ /* 0x001fce0000000000 */
[----:B------:R-:W-:Y:S01]  /*28c0*/  HMMA.16816.F32.BF16 R32, R12, R56, R32 ;  /* 0x000000380c20723c */ /* 0x000fe20000041820 */
[----:B-1----:R-:W-:Y:S01]  /*28d0*/  FADD R39, R18, R39 ;  /* 0x0000002712277221 */ /* 0x002fe20000000000 */
[----:B------:R-:W0:Y:S01]  /*28e0*/  SHFL.BFLY PT, R10, R11, 0x1, 0x1f ;  /* 0x0c201f000b0a7f89 */ /* 0x000e2200000e0000 */
[----:B------:R-:W-:-:S03]  /*28f0*/  F2FP.BF16.F32.PACK_AB R18, R65, R17 ;  /* 0x000000114112723e */ /* 0x000fc600000010ff */
[----:B------:R-:W1:Y:S01]  /*2900*/  SHFL.BFLY PT, R12, R39, 0x1, 0x1f ;  /* 0x0c201f00270c7f89 */ /* 0x000e6200000e0000 */
[----:B------:R-:W-:Y:S02]  /*2910*/  F2FP.BF16.F32.PACK_AB R16, R16, R25 ;  /* 0x000000191010723e */ /* 0x000fe400000010ff */
[----:B------:R-:W-:Y:S02]  /*2920*/  F2FP.BF16.F32.PACK_AB R17, R27, R37 ;  /* 0x000000251b11723e */ /* 0x000fe400000010ff */
[----:B------:R-:W-:Y:S01]  /*2930*/  F2FP.BF16.F32.PACK_AB R19, R19, R38 ;  /* 0x000000261313723e */ /* 0x000fe200000010ff */
[----:B------:R-:W-:-:S06]  /*2940*/  UIADD3 UR4, UPT, UPT, UR4, 0x80, URZ ;  /* 0x0000008004047890 */ /* 0x000fcc000fffe0ff */
[----:B------:R-:W-:Y:S01]  /*2950*/  HMMA.16816.F32.BF16 R48, R16, R50, R60 ;  /* 0x000000321030723c */ /* 0x000fe2000004183c */
[----:B------:R-:W-:-:S07]  /*2960*/  UISETP.GE.AND UP0, UPT, UR4, UR7, UPT ;  /* 0x000000070400728c */ /* 0x000fce000bf06270 */
[----:B------:R-:W-:Y:S01]  /*2970*/  HMMA.16816.F32.BF16 R56, R16, R58, R32 ;  /* 0x0000003a1038723c */ /* 0x000fe20000041820 */
[----:B0-----:R-:W-:Y:S01]  /*2980*/  FADD R13, R11, R10 ;  /* 0x0000000a0b0d7221 */ /* 0x001fe20000000000 */
[----:B-1----:R-:W-:-:S03]  /*2990*/  FADD R15, R39, R12 ;  /* 0x0000000c270f7221 */ /* 0x002fc60000000000 */
[----:B------:R-:W-:Y:S01]  /*29a0*/  FFMA R2, R22, R2, R13 ;  /* 0x0000000216027223 */ /* 0x000fe2000000000d */
[----:B------:R-:W-:Y:S01]  /*29b0*/  LEA R0, R121, R0, 0x7 ;  /* 0x0000000079007211 */ /* 0x000fe200078e38ff */
[----:B------:R-:W-:Y:S01]  /*29c0*/  FFMA R9, R26, R9, R15 ;  /* 0x000000091a097223 */ /* 0x000fe2000000000f */
[----:B------:R-:W-:Y:S02]  /*29d0*/  LEA R8, R109, R8, 0x7 ;  /* 0x000000086d087211 */ /* 0x000fe400078e38ff */
[----:B------:R-:W-:Y:S02]  /*29e0*/  MOV R88, R7 ;  /* 0x0000000700587202 */ /* 0x000fe40000000f00 */
[----:B------:R-:W-:Y:S01]  /*29f0*/  MOV R89, R64 ;  /* 0x0000004000597202 */ /* 0x000fe20000000f00 */
[----:B------:R-:W-:Y:S07]  /*2a00*/  BRA.U !UP0, `(.L_x_1) ;  /* 0xffffffe108387547 */ /* 0x000fee000b83ffff */
[----:B------:R-:W-:-:S07]  /*2a10*/  MOV R0, R7 ;  /* 0x0000000700007202 */ /* 0x000fce0000000f00 */
.L_x_0:
[----:B------:R-:W0:Y:S01]  /*2a20*/  S2R R3, SR_TID.X ;  /* 0x0000000000037919 */ /* 0x000e220000002100 */
[----:B------:R-:W1:Y:S01]  /*2a30*/  S2UR UR5, SR_CgaCtaId ;  /* 0x00000000000579c3 */ /* 0x000e620000008800 */
[----:B------:R-:W-:Y:S01]  /*2a40*/  UMOV UR4, 0x400 ;  /* 0x0000040000047882 */ /* 0x000fe20000000000 */
[----:B---3--:R-:W-:-:S06]  /*2a50*/  MOV R13, R2 ;  /* 0x00000002000d7202 */ /* 0x008fcc0000000f00 */
[----:B------:R-:W-:Y:S01]  /*2a60*/  BAR.SYNC.DEFER_BLOCKING 0x0 ;  /* 0x0000000000007b1d */ /* 0x000fe20000010000 */
[----:B------:R-:W-:Y:S02]  /*2a70*/  MOV R11, R9 ;  /* 0x00000009000b7202 */ /* 0x000fe40000000f00 */
[C---:B------:R-:W-:Y:S01]  /*2a80*/  FSETP.GT.AND P1, PT, |R13|.reuse, 8.50705917302346158658e+37, PT ;  /* 0x7e8000000d00780b */ /* 0x040fe20003f24200 */
[C---:B------:R-:W-:Y:S01]  /*2a90*/  FMUL R2, R13.reuse, 8388608 ;  /* 0x4b0000000d027820 */ /* 0x040fe20000400000 */
[----:B------:R-:W-:-:S03]  /*2aa0*/  FSETP.GEU.AND P2, PT, R13, 1.175494350822287508e-38, PT ;  /* 0x008000000d00780b */ /* 0x000fc60003f4e000 */
[----:B------:R-:W2:Y:S01]  /*2ab0*/  LDC.64 R22, c[0x0][0x398] ;  /* 0x0000e600ff167b82 */ /* 0x000ea20000000a00 */
[----:B------:R-:W-:Y:S02]  /*2ac0*/  FSETP.GEU.AND P4, PT, |R13|, 1.175494350822287508e-38, PT ;  /* 0x008000000d00780b */ /* 0x000fe40003f8e200 */
[----:B------:R-:W-:Y:S02]  /*2ad0*/  FSEL R26, R2, R13, !P2 ;  /* 0x0000000d021a7208 */ /* 0x000fe40005000000 */
[C---:B------:R-:W-:Y:S02]  /*2ae0*/  FSETP.GT.AND P0, PT, |R11|.reuse, 8.50705917302346158658e+37, PT ;  /* 0x7e8000000b00780b */ /* 0x040fe40003f04200 */
[----:B------:R-:W-:Y:S02]  /*2af0*/  IADD3 R2, PT, PT, R26, -0x3f3504f3, RZ ;  /* 0xc0cafb0d1a027810 */ /* 0x000fe40007ffe0ff */
[----:B------:R-:W-:Y:S01]  /*2b00*/  FSETP.GEU.AND P3, PT, |R11|, 1.175494350822287508e-38, PT ;  /* 0x008000000b00780b */ /* 0x000fe20003f6e200 */
[----:B------:R-:W-:Y:S01]  /*2b10*/  @P1 FMUL R13, R13, 0.25 ;  /* 0x3e8000000d0d1820 */ /* 0x000fe20000400000 */
[----:B------:R-:W-:Y:S01]  /*2b20*/  @P1 FMUL R57, R57, 0.25 ;  /* 0x3e80000039391820 */ /* 0x000fe20000400000 */
[----:B------:R-:W-:Y:S01]  /*2b30*/  @P1 FMUL R56, R56, 0.25 ;  /* 0x3e80000038381820 */ /* 0x000fe20000400000 */
[----:B------:R-:W-:Y:S01]  /*2b40*/  @P1 FMUL R49, R49, 0.25 ;  /* 0x3e80000031311820 */ /* 0x000fe20000400000 */
[----:B------:R-:W-:Y:S01]  /*2b50*/  @!P4 FMUL R13, R13, 16777216 ;  /* 0x4b8000000d0dc820 */ /* 0x000fe20000400000 */
[----:B-1----:R-:W-:Y:S01]  /*2b60*/  ULEA UR7, UR5, UR4, 0x18 ;  /* 0x0000000405077291 */ /* 0x002fe2000f8ec0ff */
[----:B------:R-:W-:Y:S01]  /*2b70*/  @P1 FMUL R48, R48, 0.25 ;  /* 0x3e80000030301820 */ /* 0x000fe20000400000 */
[----:B------:R-:W-:Y:S01]  /*2b80*/  @!P4 FMUL R57, R57, 16777216 ;  /* 0x4b8000003939c820 */ /* 0x000fe20000400000 */
[----:B------:R-:W-:Y:S01]  /*2b90*/  @!P4 FMUL R56, R56, 16777216 ;  /* 0x4b8000003838c820 */ /* 0x000fe20000400000 */
[----:B------:R-:W-:Y:S01]  /*2ba0*/  @!P4 FMUL R49, R49, 16777216 ;  /* 0x4b8000003131c820 */ /* 0x000fe20000400000 */
[----:B------:R-:W-:Y:S01]  /*2bb0*/  @!P4 FMUL R48, R48, 16777216 ;  /* 0x4b8000003030c820 */ /* 0x000fe20000400000 */
[----:B------:R-:W-:Y:S01]  /*2bc0*/  @P0 FMUL R59, R59, 0.25 ;  /* 0x3e8000003b3b0820 */ /* 0x000fe20000400000 */
[C---:B0-----:R-:W-:Y:S01]  /*2bd0*/  LOP3.LUT R8, R3.reuse, 0x7, RZ, 0xc0, !PT ;  /* 0x0000000703087812 */ /* 0x041fe200078ec0ff */
[----:B------:R-:W-:Y:S01]  /*2be0*/  @P0 FMUL R58, R58, 0.25 ;  /* 0x3e8000003a3a0820 */ /* 0x000fe20000400000 */
[----:B------:R-:W-:Y:S01]  /*2bf0*/  SHF.L.U32 R7, R3, 0x2, RZ ;  /* 0x0000000203077819 */ /* 0x000fe200000006ff */
[----:B------:R-:W-:Y:S01]  /*2c00*/  @P0 FMUL R51, R51, 0.25 ;  /* 0x3e80000033330820 */ /* 0x000fe20000400000 */
[----:B------:R-:W-:Y:S01]  /*2c10*/  LEA R5, R8, UR7, 0x4 ;  /* 0x0000000708057c11 */ /* 0x000fe2000f8e20ff */
[----:B------:R-:W-:Y:S01]  /*2c20*/  @P0 FMUL R50, R50, 0.25 ;  /* 0x3e80000032320820 */ /* 0x000fe20000400000 */
[----:B------:R-:W-:Y:S01]  /*2c30*/  LOP3.LUT R6, R3, 0x8, RZ, 0xc0, !PT ;  /* 0x0000000803067812 */ /* 0x000fe200078ec0ff */
[----:B------:R-:W-:Y:S01]  /*2c40*/  @!P3 FMUL R59, R59, 16777216 ;  /* 0x4b8000003b3bb820 */ /* 0x000fe20000400000 */
[----:B------:R-:W-:Y:S01]  /*2c50*/  LOP3.LUT R7, R7, 0x3c0, RZ, 0xc0, !PT ;  /* 0x000003c007077812 */ /* 0x000fe200078ec0ff */
[----:B------:R-:W-:Y:S01]  /*2c60*/  IMAD R8, R8, -0x8, R5 ;  /* 0xfffffff808087824 */ /* 0x000fe200078e0205 */
[----:B------:R-:W-:Y:S01]  /*2c70*/  LOP3.LUT R4, R3, 0x1f0, RZ, 0xc0, !PT ;  /* 0x000001f003047812 */ /* 0x000fe200078ec0ff */
[----:B------:R-:W-:Y:S01]  /*2c80*/  @!P3 FMUL R58, R58, 16777216 ;  /* 0x4b8000003a3ab820 */ /* 0x000fe20000400000 */
[----:B------:R-:W-:Y:S01]  /*2c90*/  LEA R5, R6, R5, 0x9 ;  /* 0x0000000506057211 */ /* 0x000fe200078e48ff */
[----:B------:R-:W-:Y:S01]  /*2ca0*/  @!P3 FMUL R51, R51, 16777216 ;  /* 0x4b8000003333b820 */ /* 0x000fe20000400000 */
[----:B------:R-:W-:Y:S01]  /*2cb0*/  IADD3 R9, PT, PT, R7, R8, RZ ;  /* 0x0000000807097210 */ /* 0x000fe20007ffe0ff */
[----:B------:R-:W-:Y:S01]  /*2cc0*/  @!P3 FMUL R50, R50, 16777216 ;  /* 0x4b8000003232b820 */ /* 0x000fe20000400000 */
[----:B------:R-:W-:Y:S01]  /*2cd0*/  LEA R21, R4, R5, 0x3 ;  /* 0x0000000504157211 */ /* 0x000fe200078e18ff */
[----:B------:R-:W0:Y:S01]  /*2ce0*/  LDCU.64 UR4, c[0x0][0x3e0] ;  /* 0x00007c00ff0477ac */ /* 0x000e220008000a00 */
[----:B------:R-:W-:-:S02]  /*2cf0*/  LOP3.LUT R5, R2, 0xff800000, RZ, 0xc0, !PT ;  /* 0xff80000002057812 */ /* 0x000fc400078ec0ff */
[----:B------:R-:W-:Y:S01]  /*2d00*/  LEA.HI R2, R6, R9, RZ, 0x1f ;  /* 0x0000000906027211 */ /* 0x000fe200078ff8ff */
[C---:B------:R-:W-:Y:S01]  /*2d10*/  FMUL R6, R11.reuse, 8388608 ;  /* 0x4b0000000b067820 */ /* 0x040fe20000400000 */
[----:B------:R-:W-:Y:S01]  /*2d20*/  FSEL R4, RZ, -23, P2 ;  /* 0xc1b80000ff047808 */ /* 0x000fe20001000000 */
[----:B------:R-:W1:Y:S01]  /*2d30*/  MUFU.RCP R9, R13 ;  /* 0x0000000d00097308 */ /* 0x000e620000001000 */
[C---:B------:R-:W-:Y:S02]  /*2d40*/  FSETP.GEU.AND P2, PT, R11.reuse, 1.175494350822287508e-38, PT ;  /* 0x008000000b00780b */ /* 0x040fe40003f4e000 */
[----:B------:R-:W-:Y:S02]  /*2d50*/  I2FP.F32.S32 R7, R5 ;  /* 0x0000000500077245 */ /* 0x000fe40000201400 */
[----:B------:R-:W-:Y:S01]  /*2d60*/  FSEL R28, R6, R11, !P2 ;  /* 0x0000000b061c7208 */ /* 0x000fe20005000000 */
[----:B------:R-:W-:Y:S01]  /*2d70*/  @P0 FMUL R11, R11, 0.25 ;  /* 0x3e8000000b0b0820 */ /* 0x000fe20000400000 */
[----:B------:R-:W-:Y:S01]  /*2d80*/  IADD3 R5, PT, PT, R26, -R5, RZ ;  /* 0x800000051a057210 */ /* 0x000fe20007ffe0ff */
[----:B------:R-:W-:Y:S01]  /*2d90*/  FFMA.FTZ R8, R7, 1.1920928955078125e-07, R4 ;  /* 0x3400000007087823 */ /* 0x000fe20000010004 */
[----:B------:R-:W-:Y:S01]  /*2da0*/  IADD3 R4, PT, PT, R28, -0x3f3504f3, RZ ;  /* 0xc0cafb0d1c047810 */ /* 0x000fe20007ffe0ff */
[----:B------:R-:W-:Y:S01]  /*2db0*/  @!P3 FMUL R11, R11, 16777216 ;  /* 0x4b8000000b0bb820 */ /* 0x000fe20000400000 */
[----:B------:R-:W-:Y:S01]  /*2dc0*/  MOV R6, 0x3dc6b27f ;  /* 0x3dc6b27f00067802 */ /* 0x000fe20000000f00 */
[----:B0-----:R-:W-:Y:S01]  /*2dd0*/  UIMAD UR4, UR6, UR4, URZ ;  /* 0x00000004060472a4 */ /* 0x001fe2000f8e02ff */
[----:B------:R-:W-:-:S02]  /*2de0*/  LOP3.LUT R7, R4, 0xff800000, RZ, 0xc0, !PT ;  /* 0xff80000004077812 */ /* 0x000fc400078ec0ff */
[C---:B------:R-:W-:Y:S01]  /*2df0*/  ISETP.GE.U32.AND P0, PT, R28.reuse, 0x7f800000, PT ;  /* 0x7f8000001c00780c */ /* 0x040fe20003f06070 */
[----:B------:R-:W-:Y:S01]  /*2e00*/  USHF.L.U32 UR8, UR4, 0x1, URZ ;  /* 0x0000000104087899 */ /* 0x000fe200080006ff */
[----:B------:R-:W-:Y:S01]  /*2e10*/  IADD3 R4, PT, PT, R28, -R7, RZ ;  /* 0x800000071c047210 */ /* 0x000fe20007ffe0ff */
[C---:B-1----:R-:W-:Y:S01]  /*2e20*/  FMUL R14, R9.reuse, R57 ;  /* 0x00000039090e7220 */ /* 0x042fe20000400000 */
[C---:B------:R-:W-:Y:S01]  /*2e30*/  FMUL R16, R9.reuse, R56 ;  /* 0x0000003809107220 */ /* 0x040fe20000400000 */
[C---:B------:R-:W-:Y:S01]  /*2e40*/  FMUL R17, R9.reuse, R49 ;  /* 0x0000003109117220 */ /* 0x040fe20000400000 */
[----:B------:R-:W-:Y:S01]  /*2e50*/  FMUL R19, R9, R48 ;  /* 0x0000003009137220 */ /* 0x000fe20000400000 */
[----:B------:R-:W-:Y:S01]  /*2e60*/  FADD R9, R5, -1 ;  /* 0xbf80000005097421 */ /* 0x000fe20000000000 */
[----:B------:R-:W-:Y:S01]  /*2e70*/  FADD R13, R4, -1 ;  /* 0xbf800000040d7421 */ /* 0x000fe20000000000 */
[----:B------:R-:W0:Y:S01]  /*2e80*/  MUFU.RCP R5, R11 ;  /* 0x0000000b00057308 */ /* 0x000e220000001000 */
[----:B------:R-:W-:Y:S01]  /*2e90*/  FSETP.NEU.AND P1, PT, R26, RZ, PT ;  /* 0x000000ff1a00720b */ /* 0x000fe20003f2d000 */
[-C--:B------:R-:W-:Y:S01]  /*2ea0*/  FFMA.FTZ R4, R9, R6.reuse, -0.16845393180847167969 ;  /* 0xbe2c7f3009047423 */ /* 0x080fe20000010006 */
[----:B------:R-:W-:-:S03]  /*2eb0*/  FFMA.FTZ R6, R13, R6, -0.16845393180847167969 ;  /* 0xbe2c7f300d067423 */ /* 0x000fc60000010006 */
[----:B------:R-:W-:Y:S01]  /*2ec0*/  FFMA.FTZ R4, R9, R4, 0.1716887056827545166 ;  /* 0x3e2fcf2a09047423 */ /* 0x000fe20000010004 */
[----:B------:R-:W-:-:S03]  /*2ed0*/  FFMA.FTZ R6, R13, R6, 0.1716887056827545166 ;  /* 0x3e2fcf2a0d067423 */ /* 0x000fc60000010006 */
[----:B------:R-:W-:Y:S01]  /*2ee0*/  FFMA.FTZ R4, R9, R4, -0.17900948226451873779 ;  /* 0xbe374e4309047423 */ /* 0x000fe20000010004 */
[----:B------:R-:W-:-:S03]  /*2ef0*/  FFMA.FTZ R6, R13, R6, -0.17900948226451873779 ;  /* 0xbe374e430d067423 */ /* 0x000fc60000010006 */
[----:B------:R-:W-:Y:S01]  /*2f00*/  FFMA.FTZ R4, R9, R4, 0.20512372255325317383 ;  /* 0x3e520bf409047423 */ /* 0x000fe20000010004 */
[----:B------:R-:W-:Y:S01]  /*2f10*/  FFMA.FTZ R6, R13, R6, 0.20512372255325317383 ;  /* 0x3e520bf40d067423 */ /* 0x000fe20000010006 */
[----:B0-----:R-:W-:Y:S02]  /*2f20*/  FMUL R15, R5, R59 ;  /* 0x0000003b050f7220 */ /* 0x001fe40000400000 */
[----:B------:R-:W-:Y:S01]  /*2f30*/  FFMA.FTZ R4, R9, R4, -0.24046532809734344482 ;  /* 0xbe763c8b09047423 */ /* 0x000fe20000010004 */
[----:B------:R-:W-:Y:S01]  /*2f40*/  FFMA.FTZ R10, R13, R6, -0.24046532809734344482 ;  /* 0xbe763c8b0d0a7423 */ /* 0x000fe20000010006 */
[C---:B------:R-:W-:Y:S01]  /*2f50*/  FMUL R11, R5.reuse, R58 ;  /* 0x0000003a050b7220 */ /* 0x040fe20000400000 */
[----:B------:R-:W-:Y:S01]  /*2f60*/  FMUL R18, R5, R51 ;  /* 0x0000003305127220 */ /* 0x000fe20000400000 */
[----:B------:R-:W-:Y:S01]  /*2f70*/  FFMA.FTZ R6, R9, R4, 0.28857114911079406738 ;  /* 0x3e93bf9909067423 */ /* 0x000fe20000010004 */
[----:B------:R-:W-:Y:S01]  /*2f80*/  FFMA.FTZ R12, R13, R10, 0.28857114911079406738 ;  /* 0x3e93bf990d0c7423 */ /* 0x000fe2000001000a */
[----:B------:R-:W-:Y:S01]  /*2f90*/  FMUL R20, R5, R50 ;  /* 0x0000003205147220 */ /* 0x000fe20000400000 */
[----:B------:R-:W-:Y:S01]  /*2fa0*/  F2FP.BF16.F32.PACK_AB R5, R14, R17 ;  /* 0x000000110e05723e */ /* 0x000fe200000010ff */
[----:B------:R-:W-:Y:S01]  /*2fb0*/  FFMA.FTZ R10, R9, R6, -0.36067417263984680176 ;  /* 0xbeb8aa49090a7423 */ /* 0x000fe20000010006 */
[----:B------:R-:W-:Y:S01]  /*2fc0*/  FFMA.FTZ R12, R13, R12, -0.36067417263984680176 ;  /* 0xbeb8aa490d0c7423 */ /* 0x000fe2000001000c */
[----:B------:R-:W-:-:S02]  /*2fd0*/  F2FP.BF16.F32.PACK_AB R4, R16, R19 ;  /* 0x000000131004723e */ /* 0x000fc400000010ff */
[----:B------:R-:W-:Y:S01]  /*2fe0*/  F2FP.BF16.F32.PACK_AB R6, R11, R20 ;  /* 0x000000140b06723e */ /* 0x000fe200000010ff */
[----:B------:R-:W-:Y:S01]  /*2ff0*/  FFMA.FTZ R14, R13, R12, 0.48089820146560668945 ;  /* 0x3ef6384a0d0e7423 */ /* 0x000fe2000001000c */
[----:B------:R-:W-:Y:S01]  /*3000*/  I2FP.F32.S32 R12, R7 ;  /* 0x00000007000c7245 */ /* 0x000fe20000201400 */
[----:B------:R-:W-:Y:S01]  /*3010*/  FFMA.FTZ R10, R9, R10, 0.48089820146560668945 ;  /* 0x3ef6384a090a7423 */ /* 0x000fe2000001000a */
[----:B------:R-:W-:Y:S01]  /*3020*/  F2FP.BF16.F32.PACK_AB R7, R15, R18 ;  /* 0x000000120f07723e */ /* 0x000fe200000010ff */
[----:B------:R-:W0:Y:S01]  /*3030*/  LDC R16, c[0x0][0x3e8] ;  /* 0x0000fa00ff107b82 */ /* 0x000e220000000800 */
[----:B------:R-:W-:Y:S01]  /*3040*/  FSEL R11, RZ, -23, P2 ;  /* 0xc1b80000ff0b7808 */ /* 0x000fe20001000000 */
[----:B------:R-:W-:Y:S01]  /*3050*/  FFMA.FTZ R10, R9, R10, -0.72134751081466674805 ;  /* 0xbf38aa3b090a7423 */ /* 0x000fe2000001000a */
[----:B------:R-:W-:Y:S01]  /*3060*/  FFMA.FTZ R14, R13, R14, -0.72134751081466674805 ;  /* 0xbf38aa3b0d0e7423 */ /* 0x000fe2000001000e */
[----:B------:R-:W-:Y:S04]  /*3070*/  STSM.16.M88.4 [R21], R4 ;  /* 0x0000000415007844 */ /* 0x000fe80000000200 */
[----:B------:R-:W-:Y:S01]  /*3080*/  BAR.SYNC.DEFER_BLOCKING 0x0 ;  /* 0x0000000000007b1d */ /* 0x000fe20000010000 */
[----:B------:R-:W-:Y:S01]  /*3090*/  FMUL R10, R9, R10 ;  /* 0x0000000a090a7220 */ /* 0x000fe20000400000 */
[----:B------:R-:W-:Y:S01]  /*30a0*/  FFMA.FTZ R11, R12, 1.1920928955078125e-07, R11 ;  /* 0x340000000c0b7823 */ /* 0x000fe2000001000b */
[----:B------:R-:W-:Y:S01]  /*30b0*/  LOP3.LUT R12, R3, 0x1ff, RZ, 0xc0, !PT ;  /* 0x000001ff030c7812 */ /* 0x000fe200078ec0ff */
[----:B------:R-:W-:Y:S01]  /*30c0*/  FMUL R14, R13, R14 ;  /* 0x0000000e0d0e7220 */ /* 0x000fe20000400000 */
[----:B------:R-:W-:Y:S01]  /*30d0*/  FMUL R10, R9, R10 ;  /* 0x0000000a090a7220 */ /* 0x000fe20000400000 */
[----:B------:R-:W-:-:S02]  /*30e0*/  ISETP.GE.U32.AND P2, PT, R26, 0x7f800000, PT ;  /* 0x7f8000001a00780c */ /* 0x000fc40003f46070 */
[----:B------:R-:W-:Y:S01]  /*30f0*/  LEA R12, R12, UR7, 0x4 ;  /* 0x000000070c0c7c11 */ /* 0x000fe2000f8e20ff */
[----:B------:R-:W-:Y:S01]  /*3100*/  FFMA.FTZ R9, R9, 1.4426950216293334961, R10 ;  /* 0x3fb8aa3b09097823 */ /* 0x000fe2000001000a */
[----:B------:R-:W-:Y:S01]  /*3110*/  SHF.R.U32.HI R10, RZ, 0x8, R3 ;  /* 0x00000008ff0a7819 */ /* 0x000fe20000011603 */
[C---:B------:R-:W-:Y:S02]  /*3120*/  FMUL R14, R13.reuse, R14 ;  /* 0x0000000e0d0e7220 */ /* 0x040fe40000400000 */
[----:B------:R-:W-:Y:S01]  /*3130*/  FADD R24, R8, R9 ;  /* 0x0000000908187221 */ /* 0x000fe20000000000 */
[----:B------:R-:W-:Y:S01]  /*3140*/  SGXT.U32 R9, R10, 0x1 ;  /* 0x000000010a09781a */ /* 0x000fe20000000000 */
[----:B------:R-:W-:Y:S01]  /*3150*/  FFMA.FTZ R14, R13, 1.4426950216293334961, R14 ;  /* 0x3fb8aa3b0d0e7823 */ /* 0x000fe2000001000e */
[----:B------:R-:W-:Y:S01]  /*3160*/  IMAD R8, R123, UR5, RZ ;  /* 0x000000057b087c24 */ /* 0x000fe2000f8e02ff */
[----:B------:R-:W-:Y:S02]  /*3170*/  UIMAD.WIDE UR4, UR4, 0x2, URZ ;  /* 0x00000002040478a5 */ /* 0x000fe4000f8e02ff */
[----:B0-----:R-:W-:Y:S01]  /*3180*/  IMAD R10, R9, R16, RZ ;  /* 0x00000010090a7224 */ /* 0x001fe200078e02ff */
[----:B------:R-:W-:Y:S01]  /*3190*/  @P2 MOV R13, 0x7f800000 ;  /* 0x7f800000000d2802 */ /* 0x000fe20000000f00 */
[----:B------:R-:W-:Y:S01]  /*31a0*/  FADD R25, R11, R14 ;  /* 0x0000000e0b197221 */ /* 0x000fe20000000000 */
[C---:B------:R-:W-:Y:S01]  /*31b0*/  SHF.L.U32 R9, R8.reuse, 0x1, RZ ;  /* 0x0000000108097819 */ /* 0x040fe200000006ff */
[----:B------:R-:W-:Y:S01]  /*31c0*/  IMAD.HI R8, R8, 0x2, RZ ;  /* 0x0000000208087827 */ /* 0x000fe200078e02ff */
[----:B------:R0:W1:Y:S01]  /*31d0*/  LDS.128 R4, [R12] ;  /* 0x000000000c047984 */ /* 0x0000620000000c00 */
[----:B------:R-:W-:-:S02]  /*31e0*/  LEA R11, R16, R10, 0x1 ;  /* 0x0000000a100b7211 */ /* 0x000fc400078e08ff */
[----:B------:R-:W-:Y:S01]  /*31f0*/  @P2 FFMA.FTZ R24, R26, R13, +INF ;  /* 0x7f8000001a182423 */ /* 0x000fe2000001000d */
[----:B--2---:R-:W-:Y:S01]  /*3200*/  IADD3 R22, P2, P3, R9, UR8, R22 ;  /* 0x0000000809167c10 */ /* 0x004fe2000fb5e016 */
[----:B------:R-:W2:Y:S01]  /*3210*/  LDCU UR4, c[0x0][0x3ec] ;  /* 0x00007d80ff0477ac */ /* 0x000ea20008000800 */
[C---:B------:R-:W-:Y:S02]  /*3220*/  LEA R13, R16.reuse, R11, 0x1 ;  /* 0x0000000b100d7211 */ /* 0x040fe400078e08ff */
[----:B------:R-:W-:Y:S02]  /*3230*/  @P0 MOV R9, 0x7f800000 ;  /* 0x7f80000000090802 */ /* 0x000fe40000000f00 */
[----:B------:R-:W-:Y:S02]  /*3240*/  LEA R15, R16, R13, 0x1 ;  /* 0x0000000d100f7211 */ /* 0x000fe400078e08ff */
[----:B------:R-:W-:Y:S01]  /*3250*/  IADD3.X R26, PT, PT, R8, UR5, R23, P2, P3 ;  /* 0x00000005081a7c10 */ /* 0x000fe200097e6417 */
[----:B------:R-:W-:Y:S01]  /*3260*/  @P0 FFMA.FTZ R25, R28, R9, +INF ;  /* 0x7f8000001c190423 */ /* 0x000fe20000010009 */
[----:B------:R-:W-:-:S02]  /*3270*/  LEA R17, R16, R15, 0x1 ;  /* 0x0000000f10117211 */ /* 0x000fc400078e08ff */
[----:B------:R-:W-:Y:S02]  /*3280*/  LEA R8, P3, R10, R22, 0x1 ;  /* 0x000000160a087211 */ /* 0x000fe400078608ff */
[----:B------:R-:W-:Y:S02]  /*3290*/  LEA R19, R16, R17, 0x1 ;  /* 0x0000001110137211 */ /* 0x000fe400078e08ff */
[----:B------:R-:W-:Y:S02]  /*32a0*/  LEA.HI.X.SX32 R9, R10, R26, 0x1, P3 ;  /* 0x0000001a0a097211 */ /* 0x000fe400018f0eff */
[-C--:B------:R-:W-:Y:S01]  /*32b0*/  LEA R10, P0, R11, R22.reuse, 0x1 ;  /* 0x000000160b0a7211 */ /* 0x080fe200078008ff */
[----:B--2---:R-:W-:Y:S01]  /*32c0*/  UIMAD UR4, UR6, UR4, URZ ;  /* 0x00000004060472a4 */ /* 0x004fe2000f8e02ff */
[-C--:B0-----:R-:W-:Y:S02]  /*32d0*/  LEA R12, P3, R13, R22.reuse, 0x1 ;  /* 0x000000160d0c7211 */ /* 0x081fe400078608ff */
[----:B------:R-:W-:Y:S01]  /*32e0*/  LEA R21, R16, R19, 0x1 ;  /* 0x0000001310157211 */ /* 0x000fe200078e08ff */
[----:B------:R-:W-:Y:S01]  /*32f0*/  USHF.L.U32 UR6, UR4, 0x2, URZ ;  /* 0x0000000204067899 */ /* 0x000fe200080006ff */
[----:B------:R-:W-:Y:S01]  /*3300*/  LEA R14, P4, R15, R22, 0x1 ;  /* 0x000000160f0e7211 */ /* 0x000fe200078808ff */
[----:B------:R-:W-:Y:S01]  /*3310*/  UIMAD.WIDE UR4, UR4, 0x4, URZ ;  /* 0x00000004040478a5 */ /* 0x000fe2000f8e02ff */
[----:B------:R-:W-:-:S02]  /*3320*/  LEA.HI.X.SX32 R11, R11, R26, 0x1, P0 ;  /* 0x0000001a0b0b7211 */ /* 0x000fc400000f0eff */
[----:B------:R-:W-:Y:S02]  /*3330*/  LEA.HI.X.SX32 R13, R13, R26, 0x1, P3 ;  /* 0x0000001a0d0d7211 */ /* 0x000fe400018f0eff */
[----:B------:R-:W-:Y:S02]  /*3340*/  LEA R23, R16, R21, 0x1 ;  /* 0x0000001510177211 */ /* 0x000fe400078e08ff */
[----:B------:R-:W-:Y:S02]  /*3350*/  LEA R16, P0, R17, R22, 0x1 ;  /* 0x0000001611107211 */ /* 0x000fe400078008ff */
[----:B------:R-:W-:Y:S02]  /*3360*/  LEA.HI.X.SX32 R15, R15, R26, 0x1, P4 ;  /* 0x0000001a0f0f7211 */ /* 0x000fe400020f0eff */
[-C--:B------:R-:W-:Y:S01]  /*3370*/  LEA R18, P3, R19, R22.reuse, 0x1 ;  /* 0x0000001613127211 */ /* 0x080fe200078608ff */
[----:B-1----:R-:W-:Y:S01]  /*3380*/  STG.E.U16 desc[UR10][R8.64], R4 ;  /* 0x0000000408007986 */ /* 0x002fe2000c10150a */
[----:B------:R-:W-:-:S02]  /*3390*/  LEA R20, P4, R21, R22, 0x1 ;  /* 0x0000001615147211 */ /* 0x000fc400078808ff */
[----:B------:R-:W-:Y:S01]  /*33a0*/  LEA R22, P5, R23, R22, 0x1 ;  /* 0x0000001617167211 */ /* 0x000fe200078a08ff */
[----:B------:R0:W-:Y:S01]  /*33b0*/  STG.E.U16 desc[UR10][R10.64], R5 ;  /* 0x000000050a007986 */ /* 0x0001e2000c10150a */
[-C--:B------:R-:W-:Y:S02]  /*33c0*/  LEA.HI.X.SX32 R17, R17, R26.reuse, 0x1, P0 ;  /* 0x0000001a11117211 */ /* 0x080fe400000f0eff */
[----:B------:R-:W-:Y:S01]  /*33d0*/  FSETP.NEU.AND P2, PT, R28, RZ, PT ;  /* 0x000000ff1c00720b */ /* 0x000fe20003f4d000 */
[----:B------:R1:W-:Y:S01]  /*33e0*/  STG.E.U16 desc[UR10][R12.64], R6 ;  /* 0x000000060c007986 */ /* 0x0003e2000c10150a */
[-C--:B------:R-:W-:Y:S02]  /*33f0*/  LEA.HI.X.SX32 R19, R19, R26.reuse, 0x1, P3 ;  /* 0x0000001a13137211 */ /* 0x080fe400018f0eff */
[----:B------:R-:W-:Y:S01]  /*3400*/  LEA.HI.X.SX32 R21, R21, R26, 0x1, P4 ;  /* 0x0000001a15157211 */ /* 0x000fe200020f0eff */
[----:B------:R2:W-:Y:S01]  /*3410*/  STG.E.U16 desc[UR10][R14.64], R7 ;  /* 0x000000070e007986 */ /* 0x0005e2000c10150a */
[----:B------:R-:W-:-:S02]  /*3420*/  PRMT R28, R6, 0x7632, R28 ;  /* 0x00007632061c7816 */ /* 0x000fc4000000001c */
[----:B------:R-:W-:Y:S02]  /*3430*/  LEA.HI.X.SX32 R23, R23, R26, 0x1, P5 ;  /* 0x0000001a17177211 */ /* 0x000fe400028f0eff */
[----:B0-----:R-:W-:Y:S01]  /*3440*/  PRMT R11, R4, 0x7632, R11 ;  /* 0x00007632040b7816 */ /* 0x001fe2000000000b */
[----:B------:R-:W0:Y:S01]  /*3450*/  LDC.64 R26, c[0x0][0x3a0] ;  /* 0x0000e800ff1a7b82 */ /* 0x000e220000000a00 */
[----:B------:R-:W-:Y:S02]  /*3460*/  PRMT R29, R7, 0x7632, R29 ;  /* 0x00007632071d7816 */ /* 0x000fe4000000001d */
[----:B-1----:R-:W-:Y:S01]  /*3470*/  PRMT R13, R5, 0x7632, R13 ;  /* 0x00007632050d7816 */ /* 0x002fe2000000000d */
[----:B------:R2:W-:Y:S01]  /*3480*/  STG.E.U16 desc[UR10][R16.64], R11 ;  /* 0x0000000b10007986 */ /* 0x0005e2000c10150a */
[----:B------:R-:W-:Y:S02]  /*3490*/  FSEL R9, R24, -INF , P1 ;  /* 0xff80000018097808 */ /* 0x000fe40000800000 */
[----:B------:R-:W-:Y:S01]  /*34a0*/  FSEL R25, R25, -INF , P2 ;  /* 0xff80000019197808 */ /* 0x000fe20001000000 */
[----:B------:R2:W-:Y:S01]  /*34b0*/  STG.E.U16 desc[UR10][R18.64], R13 ;  /* 0x0000000d12007986 */ /* 0x0005e2000c10150a */
[----:B------:R-:W-:Y:S01]  /*34c0*/  LOP3.LUT P0, RZ, R3, 0x100, RZ, 0xc0, !PT ;  /* 0x0000010003ff7812 */ /* 0x000fe2000780c0ff */
[----:B------:R-:W-:Y:S01]  /*34d0*/  FFMA R24, R9, 0.69314718246459960938, R0 ;  /* 0x3f31721809187823 */ /* 0x000fe20000000000 */
[----:B------:R-:W-:Y:S01]  /*34e0*/  SHF.L.U32 R3, R3, 0x1, RZ ;  /* 0x0000000103037819 */ /* 0x000fe200000006ff */
[----:B------:R2:W-:Y:S01]  /*34f0*/  STG.E.U16 desc[UR10][R20.64], R28 ;  /* 0x0000001c14007986 */ /* 0x0005e2000c10150a */
[----:B------:R-:W-:Y:S01]  /*3500*/  FFMA R25, R25, 0.69314718246459960938, R64 ;  /* 0x3f31721819197823 */ /* 0x000fe20000000040 */
[C---:B------:R-:W-:Y:S01]  /*3510*/  SHF.L.U32 R5, R123.reuse, 0x2, RZ ;  /* 0x000000027b057819 */ /* 0x040fe200000006ff */
[----:B------:R-:W-:Y:S01]  /*3520*/  IMAD.HI R0, R123, 0x4, RZ ;  /* 0x000000047b007827 */ /* 0x000fe200078e02ff */
[----:B------:R2:W-:Y:S01]  /*3530*/  STG.E.U16 desc[UR10][R22.64], R29 ;  /* 0x0000001d16007986 */ /* 0x0005e2000c10150a */
[----:B------:R-:W-:Y:S01]  /*3540*/  LOP3.LUT R3, R3, 0x3f8, RZ, 0xc0, !PT ;  /* 0x000003f803037812 */ /* 0x000fe200078ec0ff */
[----:B------:R-:W-:Y:S01]  /*3550*/  BAR.SYNC.DEFER_BLOCKING 0x0 ;  /* 0x0000000000007b1d */ /* 0x000fe20000010000 */
[----:B0-----:R-:W-:-:S04]  /*3560*/  IADD3 R4, P1, P2, R5, UR6, R26 ;  /* 0x0000000605047c10 */ /* 0x001fc8000fa3e01a */
[----:B------:R-:W-:Y:S01]  /*3570*/  IADD3.X R5, PT, PT, R0, UR5, R27, P1, P2 ;  /* 0x0000000500057c10 */ /* 0x000fe20008fe441b */
[----:B------:R2:W-:Y:S02]  /*3580*/  STS.64 [R3+UR7], R24 ;  /* 0x0000001803007988 */ /* 0x0005e40008000a07 */
[----:B------:R-:W-:Y:S06]  /*3590*/  BAR.SYNC.DEFER_BLOCKING 0x0 ;  /* 0x0000000000007b1d */ /* 0x000fec0000010000 */
[----:B------:R-:W-:Y:S05]  /*35a0*/  @P0 EXIT ;  /* 0x000000000000094d */ /* 0x000fea0003800000 */
[----:B--2---:R-:W0:Y:S04]  /*35b0*/  LDS R3, [R2] ;  /* 0x0000000002037984 */ /* 0x004e280000000800 */
[----:B0-----:R-:W-:Y:S01]  /*35c0*/  STG.E desc[UR10][R4.64], R3 ;  /* 0x0000000304007986 */ /* 0x001fe2000c10190a */
[----:B------:R-:W-:Y:S05]  /*35d0*/  EXIT ;  /* 0x000000000000794d */ /* 0x000fea0003800000 */
.L_x_2:
[----:B------:R-:W-:-:S00]  /*35e0*/  BRA `(.L_x_2) ;  /* 0xfffffffc00fc7947 */ /* 0x000fc0000383ffff */
[----:B------:R-:W-:-:S00]  /*35f0*/  NOP ;  /* 0x0000000000007918 */ /* 0x000fc00000000000 */
        /* <DEDUP_REMOVED lines=8> */
.L_x_3:


//--------------------- .nv.global.init           --------------------------
	.section	.nv.global.init,"aw",@progbits
.nv.global.init:
	.type		_$_str,@object
	.size		_$_str,(.L_0 - _$_str)
_$_str:
        /*0000*/ 	.byte	0x5f, 0x5f, 0x43, 0x55, 0x44, 0x41, 0x5f, 0x46, 0x54, 0x5a, 0x00
.L_0:


//--------------------- .nv.shared.attn_fwd       --------------------------
	.section	.nv.shared.attn_fwd,"aw",@nobits
	.sectionflags	@""
	.align	16
	.zero		1024


//--------------------- .nv.shared.reserved.0     --------------------------
	.section	.nv.shared.reserved.0,"aw",@nobits
	.weak		__nv_reservedSMEM_offset_0_alias
	.size		__nv_reservedSMEM_offset_0_alias, 0, 64
	.other		__nv_reservedSMEM_offset_0_alias,@"STO_CUDA_RESERVED_SHARED STV_DEFAULT"
__nv_reservedSMEM_offset_0_alias:
	.zero		0
	.zero		64


//--------------------- .nv.constant0.attn_fwd    --------------------------
	.section	.nv.constant0.attn_fwd,"a",@progbits
	.sectionflags	@""
	.align	4
.nv.constant0.attn_fwd:
	.zero		1032


//--------------------- SYMBOLS --------------------------

	.type		.nv.reservedSmem.offset0,@object
	.size		.nv.reservedSmem.offset0,0x4
	.type		.nv.reservedSmem.cap,@object
	.size		.nv.reservedSmem.cap,0x4
